	.headerflags	@"EF_CUDA_TEXMODE_UNIFIED EF_CUDA_64BIT_ADDRESS EF_CUDA_ACCELERATORS EF_CUDA_SM90 EF_CUDA_VIRTUAL_SM(EF_CUDA_SM90)"
	.elftype	@"ET_EXEC"


//--------------------- .nv.info                  --------------------------
	.section	.nv.info,"",@"SHT_CUDA_INFO"
	.align	4


	//----- nvinfo : EIATTR_REGCOUNT
	.align		4
        /*0000*/ 	.byte	0x04, 0x2f
        /*0002*/ 	.short	(.L_3 - .L_2)
	.align		4
.L_2:
        /*0004*/ 	.word	index@(triton_poi_fused__native_batch_norm_legit_no_training_add_convolution_max_pool2d_with_indices_13)
        /*0008*/ 	.word	0x0000006a


	//----- nvinfo : EIATTR_MIN_STACK_SIZE
	.align		4
.L_3:
        /*000c*/ 	.byte	0x04, 0x12
        /*000e*/ 	.short	(.L_5 - .L_4)
	.align		4
.L_4:
        /*0010*/ 	.word	index@(triton_poi_fused__native_batch_norm_legit_no_training_add_convolution_max_pool2d_with_indices_13)
        /*0014*/ 	.word	0x00000000


	//----- nvinfo : EIATTR_FRAME_SIZE
	.align		4
.L_5:
        /*0018*/ 	.byte	0x04, 0x11
        /*001a*/ 	.short	(.L_7 - .L_6)
	.align		4
.L_6:
        /*001c*/ 	.word	index@(triton_poi_fused__native_batch_norm_legit_no_training_add_convolution_max_pool2d_with_indices_13)
        /*0020*/ 	.word	0x00000000


	//----- nvinfo : EIATTR_MIN_STACK_SIZE
	.align		4
.L_7:
        /*0024*/ 	.byte	0x04, 0x12
        /*0026*/ 	.short	(.L_9 - .L_8)
	.align		4
.L_8:
        /*0028*/ 	.word	index@(triton_poi_fused__native_batch_norm_legit_no_training_add_convolution_max_pool2d_with_indices_13)
        /*002c*/ 	.word	0x00000000
.L_9:


//--------------------- .nv.info.triton_poi_fused__native_batch_norm_legit_no_training_add_convolution_max_pool2d_with_indices_13 --------------------------
	.section	.nv.info.triton_poi_fused__native_batch_norm_legit_no_training_add_convolution_max_pool2d_with_indices_13,"",@"SHT_CUDA_INFO"
	.sectionflags	@""
	.align	4


	//----- nvinfo : EIATTR_CUDA_API_VERSION
	.align		4
        /*0000*/ 	.byte	0x04, 0x37
        /*0002*/ 	.short	(.L_11 - .L_10)
.L_10:
        /*0004*/ 	.word	0x0000007c


	//----- nvinfo : EIATTR_KPARAM_INFO
	.align		4
.L_11:
        /*0008*/ 	.byte	0x04, 0x17
        /*000a*/ 	.short	(.L_13 - .L_12)
.L_12:
        /*000c*/ 	.word	0x00000000
        /*0010*/ 	.short	0x000a
        /*0012*/ 	.short	0x004c
        /*0014*/ 	.byte	0x00, 0xf0, 0x11, 0x00


	//----- nvinfo : EIATTR_KPARAM_INFO
	.align		4
.L_13:
        /*0018*/ 	.byte	0x04, 0x17
        /*001a*/ 	.short	(.L_15 - .L_14)
.L_14:
        /*001c*/ 	.word	0x00000000
        /*0020*/ 	.short	0x0009
        /*0022*/ 	.short	0x0048
        /*0024*/ 	.byte	0x00, 0xf0, 0x11, 0x00


	//----- nvinfo : EIATTR_KPARAM_INFO
	.align		4
.L_15:
        /*0028*/ 	.byte	0x04, 0x17
        /*002a*/ 	.short	(.L_17 - .L_16)
.L_16:
        /*002c*/ 	.word	0x00000000
        /*0030*/ 	.short	0x0008
        /*0032*/ 	.short	0x0040
        /*0034*/ 	.byte	0x00, 0xf4, 0x21, 0x00


	//----- nvinfo : EIATTR_KPARAM_INFO
	.align		4
.L_17:
        /*0038*/ 	.byte	0x04, 0x17
        /*003a*/ 	.short	(.L_19 - .L_18)
.L_18:
        /*003c*/ 	.word	0x00000000
        /*0040*/ 	.short	0x0007
        /*0042*/ 	.short	0x0038
        /*0044*/ 	.byte	0x00, 0xf4, 0x21, 0x00


	//----- nvinfo : EIATTR_KPARAM_INFO
	.align		4
.L_19:
        /*0048*/ 	.byte	0x04, 0x17
        /*004a*/ 	.short	(.L_21 - .L_20)
.L_20:
        /*004c*/ 	.word	0x00000000
        /*0050*/ 	.short	0x0006
        /*0052*/ 	.short	0x0030
        /*0054*/ 	.byte	0x00, 0xf4, 0x21, 0x00


	//----- nvinfo : EIATTR_KPARAM_INFO
	.align		4
.L_21:
        /*0058*/ 	.byte	0x04, 0x17
        /*005a*/ 	.short	(.L_23 - .L_22)
.L_22:
        /*005c*/ 	.word	0x00000000
        /*0060*/ 	.short	0x0005
        /*0062*/ 	.short	0x0028
        /*0064*/ 	.byte	0x00, 0xf4, 0x21, 0x00


	//----- nvinfo : EIATTR_KPARAM_INFO
	.align		4
.L_23:
        /*0068*/ 	.byte	0x04, 0x17
        /*006a*/ 	.short	(.L_25 - .L_24)
.L_24:
        /*006c*/ 	.word	0x00000000
        /*0070*/ 	.short	0x0004
        /*0072*/ 	.short	0x0020
        /*0074*/ 	.byte	0x00, 0xf4, 0x21, 0x00


	//----- nvinfo : EIATTR_KPARAM_INFO
	.align		4
.L_25:
        /*0078*/ 	.byte	0x04, 0x17
        /*007a*/ 	.short	(.L_27 - .L_26)
.L_26:
        /*007c*/ 	.word	0x00000000
        /*0080*/ 	.short	0x0003
        /*0082*/ 	.short	0x0018
        /*0084*/ 	.byte	0x00, 0xf4, 0x21, 0x00


	//----- nvinfo : EIATTR_KPARAM_INFO
	.align		4
.L_27:
        /*0088*/ 	.byte	0x04, 0x17
        /*008a*/ 	.short	(.L_29 - .L_28)
.L_28:
        /*008c*/ 	.word	0x00000000
        /*0090*/ 	.short	0x0002
        /*0092*/ 	.short	0x0010
        /*0094*/ 	.byte	0x00, 0xf4, 0x21, 0x00


	//----- nvinfo : EIATTR_KPARAM_INFO
	.align		4
.L_29:
        /*0098*/ 	.byte	0x04, 0x17
        /*009a*/ 	.short	(.L_31 - .L_30)
.L_30:
        /*009c*/ 	.word	0x00000000
        /*00a0*/ 	.short	0x0001
        /*00a2*/ 	.short	0x0008
        /*00a4*/ 	.byte	0x00, 0xf4, 0x21, 0x00


	//----- nvinfo : EIATTR_KPARAM_INFO
	.align		4
.L_31:
        /*00a8*/ 	.byte	0x04, 0x17
        /*00aa*/ 	.short	(.L_33 - .L_32)
.L_32:
        /*00ac*/ 	.word	0x00000000
        /*00b0*/ 	.short	0x0000
        /*00b2*/ 	.short	0x0000
        /*00b4*/ 	.byte	0x00, 0xf4, 0x21, 0x00


	//----- nvinfo : EIATTR_SPARSE_MMA_MASK
	.align		4
.L_33:
        /*00b8*/ 	.byte	0x03, 0x50
        /*00ba*/ 	.short	0x0000


	//----- nvinfo : EIATTR_MAXREG_COUNT
	.align		4
        /*00bc*/ 	.byte	0x03, 0x1b
        /*00be*/ 	.short	0x00ff


	//----- nvinfo : EIATTR_EXIT_INSTR_OFFSETS
	.align		4
        /*00c0*/ 	.byte	0x04, 0x1c
        /*00c2*/ 	.short	(.L_35 - .L_34)


	//   ....[0]....
.L_34:
        /*00c4*/ 	.word	0x00003bf0


	//   ....[1]....
        /*00c8*/ 	.word	0x00003c40


	//----- nvinfo : EIATTR_REQNTID
	.align		4
.L_35:
        /*00cc*/ 	.byte	0x04, 0x10
        /*00ce*/ 	.short	(.L_37 - .L_36)
.L_36:
        /*00d0*/ 	.word	0x00000080
        /*00d4*/ 	.word	0x00000001
        /*00d8*/ 	.word	0x00000001


	//----- nvinfo : EIATTR_CBANK_PARAM_SIZE
	.align		4
.L_37:
        /*00dc*/ 	.byte	0x03, 0x19
        /*00de*/ 	.short	0x0050


	//----- nvinfo : EIATTR_PARAM_CBANK
	.align		4
        /*00e0*/ 	.byte	0x04, 0x0a
        /*00e2*/ 	.short	(.L_39 - .L_38)
	.align		4
.L_38:
        /*00e4*/ 	.word	index@(.nv.constant0.triton_poi_fused__native_batch_norm_legit_no_training_add_convolution_max_pool2d_with_indices_13)
        /*00e8*/ 	.short	0x0210
        /*00ea*/ 	.short	0x0050


	//----- nvinfo : EIATTR_SW_WAR
	.align		4
.L_39:
        /*00ec*/ 	.byte	0x04, 0x36
        /*00ee*/ 	.short	(.L_41 - .L_40)
.L_40:
        /*00f0*/ 	.word	0x00000008
.L_41:


//--------------------- .nv.callgraph             --------------------------
	.section	.nv.callgraph,"",@"SHT_CUDA_CALLGRAPH"
	.align	4
	.sectionentsize	8
	.align		4
        /*0000*/ 	.word	0x00000000
	.align		4
        /*0004*/ 	.word	0xffffffff
	.align		4
        /*0008*/ 	.word	0x00000000
	.align		4
        /*000c*/ 	.word	0xfffffffe
	.align		4
        /*0010*/ 	.word	0x00000000
	.align		4
        /*0014*/ 	.word	0xfffffffd
	.align		4
        /*0018*/ 	.word	0x00000000
	.align		4
        /*001c*/ 	.word	0xfffffffc


//--------------------- .nv.constant4             --------------------------
	.section	.nv.constant4,"a",@progbits
	.align	8
	.align		8
.nv.constant4:
        /*0000*/ 	.dword	_$_str
	.align		8
        /*0008*/ 	.dword	_$_str_$_2


//--------------------- .text.triton_poi_fused__native_batch_norm_legit_no_training_add_convolution_max_pool2d_with_indices_13 --------------------------
	.section	.text.triton_poi_fused__native_batch_norm_legit_no_training_add_convolution_max_pool2d_with_indices_13,"ax",@progbits
	.sectionflags	@"SHF_BARRIERS=1"
	.align	128
        .global         triton_poi_fused__native_batch_norm_legit_no_training_add_convolution_max_pool2d_with_indices_13
        .type           triton_poi_fused__native_batch_norm_legit_no_training_add_convolution_max_pool2d_with_indices_13,@function
        .size           triton_poi_fused__native_batch_norm_legit_no_training_add_convolution_max_pool2d_with_indices_13,(.L_x_1 - triton_poi_fused__native_batch_norm_legit_no_training_add_convolution_max_pool2d_with_indices_13)
        .other          triton_poi_fused__native_batch_norm_legit_no_training_add_convolution_max_pool2d_with_indices_13,@"STO_CUDA_ENTRY STV_DEFAULT"
triton_poi_fused__native_batch_norm_legit_no_training_add_convolution_max_pool2d_with_indices_13:
.text.triton_poi_fused__native_batch_norm_legit_no_training_add_convolution_max_pool2d_with_indices_13:
[----:B------:R-:W0:Y:S01]  /*0000*/  LDC R1, c[0x0][0x28] ;  /* 0x00000a00ff017b82 */ /* 0x000e220000000800 */
[----:B------:R-:W1:Y:S01]  /*0010*/  S2R R6, SR_TID.X ;  /* 0x0000000000067919 */ /* 0x000e620000002100 */
[----:B------:R-:W-:Y:S02]  /*0020*/  CS2R R20, SRZ ;  /* 0x0000000000147805 */ /* 0x000fe4000001ff00 */
[----:B------:R-:W-:Y:S02]  /*0030*/  CS2R R22, SRZ ;  /* 0x0000000000167805 */ /* 0x000fe4000001ff00 */
[----:B------:R-:W-:Y:S01]  /*0040*/  CS2R R24, SRZ ;  /* 0x0000000000187805 */ /* 0x000fe2000001ff00 */
[----:B------:R-:W2:Y:S01]  /*0050*/  S2R R0, SR_CTAID.Y ;  /* 0x0000000000007919 */ /* 0x000ea20000002600 */
[----:B------:R-:W-:Y:S01]  /*0060*/  CS2R R26, SRZ ;  /* 0x00000000001a7805 */ /* 0x000fe2000001ff00 */
[----:B------:R-:W-:Y:S01]  /*0070*/  ULDC.64 UR6, c[0x0][0x208] ;  /* 0x0000820000067ab9 */ /* 0x000fe20000000a00 */
[----:B------:R-:W-:Y:S01]  /*0080*/  ULDC.64 UR8, c[0x0][0x248] ;  /* 0x0000920000087ab9 */ /* 0x000fe20000000a00 */
[----:B------:R-:W3:Y:S01]  /*0090*/  S2R R10, SR_CTAID.X ;  /* 0x00000000000a7919 */ /* 0x000ee20000002500 */
[----:B-1----:R-:W-:Y:S01]  /*00a0*/  SHF.R.U32.HI R2, RZ, 0x2, R6 ;  /* 0x00000002ff027819 */ /* 0x002fe20000011606 */
[----:B--2---:R-:W-:Y:S01]  /*00b0*/  IMAD.SHL.U32 R5, R0, 0x20, RZ ;  /* 0x0000002000057824 */ /* 0x004fe200078e00ff */
[----:B------:R-:W-:-:S02]  /*00c0*/  SHF.R.S32.HI R0, RZ, 0x1a, R0 ;  /* 0x0000001aff007819 */ /* 0x000fc40000011400 */
[----:B------:R-:W-:Y:S02]  /*00d0*/  SGXT.U32 R2, R2, 0x5 ;  /* 0x000000050202781a */ /* 0x000fe40000000000 */
[----:B------:R-:W-:Y:S02]  /*00e0*/  SGXT R0, R0, 0x1 ;  /* 0x000000010000781a */ /* 0x000fe40000000200 */
[----:B------:R-:W-:-:S04]  /*00f0*/  LOP3.LUT R7, R5, R2, RZ, 0xfc, !PT ;  /* 0x0000000205077212 */ /* 0x000fc800078efcff */
[----:B------:R-:W-:-:S04]  /*0100*/  LEA.HI R4, R0, R7, RZ, 0x4 ;  /* 0x0000000700047211 */ /* 0x000fc800078f20ff */
[----:B------:R-:W-:Y:S02]  /*0110*/  SHF.R.S32.HI R16, RZ, 0x4, R4 ;  /* 0x00000004ff107819 */ /* 0x000fe40000011404 */
[----:B------:R-:W-:Y:S01]  /*0120*/  LOP3.LUT R8, R4, 0xfffffff0, RZ, 0xc0, !PT ;  /* 0xfffffff004087812 */ /* 0x000fe200078ec0ff */
[----:B---3--:R-:W-:Y:S01]  /*0130*/  IMAD.SHL.U32 R4, R10, 0x20, RZ ;  /* 0x000000200a047824 */ /* 0x008fe200078e00ff */
[----:B------:R-:W-:-:S03]  /*0140*/  LEA.HI R2, R16, R16, RZ, 0x4 ;  /* 0x0000001010027211 */ /* 0x000fc600078f20ff */
[----:B------:R-:W-:Y:S01]  /*0150*/  IMAD.IADD R15, R7, 0x1, -R8 ;  /* 0x00000001070f7824 */ /* 0x000fe200078e0a08 */
[----:B------:R-:W-:Y:S02]  /*0160*/  LOP3.LUT R9, R2, 0xfffffff0, RZ, 0xc0, !PT ;  /* 0xfffffff002097812 */ /* 0x000fe400078ec0ff */
[----:B------:R-:W1:Y:S03]  /*0170*/  LDC.64 R2, c[0x0][0x218] ;  /* 0x00008600ff027b82 */ /* 0x000e660000000a00 */
[----:B------:R-:W-:Y:S02]  /*0180*/  IMAD.IADD R16, R16, 0x1, -R9 ;  /* 0x0000000110107824 */ /* 0x000fe400078e0a09 */
[----:B------:R-:W-:-:S03]  /*0190*/  IMAD.SHL.U32 R9, R6, 0x8, RZ ;  /* 0x0000000806097824 */ /* 0x000fc600078e00ff */
[----:B------:R-:W-:Y:S02]  /*01a0*/  ISETP.GT.AND P0, PT, R16, RZ, PT ;  /* 0x000000ff1000720c */ /* 0x000fe40003f04270 */
[----:B------:R-:W-:Y:S02]  /*01b0*/  LOP3.LUT R12, R4, 0x18, R9, 0xf8, !PT ;  /* 0x00000018040c7812 */ /* 0x000fe400078ef809 */
[C---:B------:R-:W-:Y:S02]  /*01c0*/  ISETP.GT.AND P6, PT, R15.reuse, RZ, P0 ;  /* 0x000000ff0f00720c */ /* 0x040fe400007c4270 */
[----:B------:R-:W-:Y:S01]  /*01d0*/  ISETP.GT.AND P5, PT, R15, -0x1, P0 ;  /* 0xffffffff0f00780c */ /* 0x000fe200007a4270 */
[----:B------:R-:W-:Y:S01]  /*01e0*/  IMAD R7, R7, 0x2d8, R12 ;  /* 0x000002d807077824 */ /* 0x000fe200078e020c */
[C---:B------:R-:W-:Y:S02]  /*01f0*/  ISETP.LT.AND P6, PT, R12.reuse, 0x2d8, P6 ;  /* 0x000002d80c00780c */ /* 0x040fe400037c1270 */
[----:B------:R-:W-:Y:S01]  /*0200*/  ISETP.LT.AND P5, PT, R12, 0x2d8, P5 ;  /* 0x000002d80c00780c */ /* 0x000fe20002fa1270 */
[----:B------:R-:W-:-:S02]  /*0210*/  VIADD R9, R7, 0xffffcfac ;  /* 0xffffcfac07097836 */ /* 0x000fc40000000000 */
[----:B------:R-:W-:Y:S02]  /*0220*/  VIADD R11, R7, 0xffffd284 ;  /* 0xffffd284070b7836 */ /* 0x000fe40000000000 */
[----:B-1----:R-:W-:-:S04]  /*0230*/  IMAD.WIDE R8, R9, 0x4, R2 ;  /* 0x0000000409087825 */ /* 0x002fc800078e0202 */
[----:B------:R-:W-:Y:S02]  /*0240*/  IMAD.WIDE R10, R11, 0x4, R2 ;  /* 0x000000040b0a7825 */ /* 0x000fe400078e0202 */
[----:B------:R1:W2:Y:S04]  /*0250*/  @P6 LDG.E.EL.128 R20, desc[UR6][R8.64] ;  /* 0x0000000608146981 */ /* 0x0002a8000c2e1d00 */
[----:B------:R-:W3:Y:S01]  /*0260*/  @P5 LDG.E.EL.128 R24, desc[UR6][R10.64] ;  /* 0x000000060a185981 */ /* 0x000ee2000c2e1d00 */
[C---:B------:R-:W-:Y:S01]  /*0270*/  VIADD R19, R7.reuse, 0xfffffd2c ;  /* 0xfffffd2c07137836 */ /* 0x040fe20000000000 */
[----:B------:R-:W-:Y:S02]  /*0280*/  P2R R38, PR, RZ, 0x40 ;  /* 0x00000040ff267803 */ /* 0x000fe40000000000 */
[----:B------:R-:W-:Y:S01]  /*0290*/  P2R R37, PR, RZ, 0x20 ;  /* 0x00000020ff257803 */ /* 0x000fe20000000000 */
[----:B-1----:R-:W-:-:S04]  /*02a0*/  VIADD R9, R7, 0xffffd55c ;  /* 0xffffd55c07097836 */ /* 0x002fc80000000000 */
[----:B------:R-:W-:Y:S01]  /*02b0*/  IMAD.WIDE R8, R9, 0x4, R2 ;  /* 0x0000000409087825 */ /* 0x000fe200078e0202 */
[----:B--2---:R-:W-:Y:S02]  /*02c0*/  SEL R13, R20, 0xff800000, P6 ;  /* 0xff800000140d7807 */ /* 0x004fe40003000000 */
[----:B------:R-:W-:Y:S02]  /*02d0*/  SEL R14, R21, 0xff800000, P6 ;  /* 0xff800000150e7807 */ /* 0x000fe40003000000 */
[----:B------:R-:W-:Y:S02]  /*02e0*/  CS2R R20, SRZ ;  /* 0x0000000000147805 */ /* 0x000fe4000001ff00 */
[----:B---3--:R-:W-:Y:S02]  /*02f0*/  SEL R24, R24, 0xff800000, P5 ;  /* 0xff80000018187807 */ /* 0x008fe40002800000 */
[----:B------:R-:W-:Y:S02]  /*0300*/  SEL R25, R25, 0xff800000, P5 ;  /* 0xff80000019197807 */ /* 0x000fe40002800000 */
[----:B------:R-:W-:-:S02]  /*0310*/  FSETP.GT.AND P1, PT, R24, R13, PT ;  /* 0x0000000d1800720b */ /* 0x000fc40003f24000 */
[----:B------:R-:W-:Y:S02]  /*0320*/  FSETP.GT.AND P3, PT, R25, R14, PT ;  /* 0x0000000e1900720b */ /* 0x000fe40003f64000 */
[----:B------:R-:W-:Y:S02]  /*0330*/  FSETP.NAN.AND P0, PT, R24, R24, PT ;  /* 0x000000181800720b */ /* 0x000fe40003f08000 */
[----:B------:R-:W-:Y:S02]  /*0340*/  SEL R17, R22, 0xff800000, P6 ;  /* 0xff80000016117807 */ /* 0x000fe40003000000 */
[----:B------:R-:W-:Y:S02]  /*0350*/  SEL R26, R26, 0xff800000, P5 ;  /* 0xff8000001a1a7807 */ /* 0x000fe40002800000 */
[----:B------:R-:W-:Y:S02]  /*0360*/  SEL R18, R23, 0xff800000, P6 ;  /* 0xff80000017127807 */ /* 0x000fe40003000000 */
[----:B------:R-:W-:-:S02]  /*0370*/  CS2R R22, SRZ ;  /* 0x0000000000167805 */ /* 0x000fc4000001ff00 */
[----:B------:R-:W-:Y:S02]  /*0380*/  FSETP.GT.AND P2, PT, R26, R17, PT ;  /* 0x000000111a00720b */ /* 0x000fe40003f44000 */
[----:B------:R-:W-:Y:S02]  /*0390*/  @!P1 SEL R24, R24, R13, P0 ;  /* 0x0000000d18189207 */ /* 0x000fe40000000000 */
[C---:B------:R-:W-:Y:S02]  /*03a0*/  FSETP.NAN.AND P0, PT, R25.reuse, R25, PT ;  /* 0x000000191900720b */ /* 0x040fe40003f08000 */
[----:B------:R-:W-:Y:S02]  /*03b0*/  P2R R35, PR, RZ, 0x4 ;  /* 0x00000004ff237803 */ /* 0x000fe40000000000 */
[----:B------:R-:W-:Y:S01]  /*03c0*/  @!P3 SEL R25, R25, R14, P0 ;  /* 0x0000000e1919b207 */ /* 0x000fe20000000000 */
[----:B------:R-:W-:Y:S01]  /*03d0*/  VIADD R14, R15, 0x1 ;  /* 0x000000010f0e7836 */ /* 0x000fe20000000000 */
[----:B------:R-:W-:-:S02]  /*03e0*/  FSETP.NAN.AND P0, PT, R26, R26, PT ;  /* 0x0000001a1a00720b */ /* 0x000fc40003f08000 */
[----:B------:R-:W-:Y:S02]  /*03f0*/  SEL R27, R27, 0xff800000, P5 ;  /* 0xff8000001b1b7807 */ /* 0x000fe40002800000 */
[----:B------:R-:W-:Y:S02]  /*0400*/  ISETP.GE.U32.AND P4, PT, R14, 0x10, PT ;  /* 0x000000100e00780c */ /* 0x000fe40003f86070 */
[----:B------:R-:W-:Y:S02]  /*0410*/  @!P2 SEL R26, R26, R17, P0 ;  /* 0x000000111a1aa207 */ /* 0x000fe40000000000 */
[----:B------:R-:W-:Y:S02]  /*0420*/  ISETP.GT.AND P2, PT, R16, RZ, !P4 ;  /* 0x000000ff1000720c */ /* 0x000fe40006744270 */
[----:B------:R-:W-:Y:S02]  /*0430*/  P2R R36, PR, RZ, 0x2 ;  /* 0x00000002ff247803 */ /* 0x000fe40000000000 */
[----:B------:R-:W-:-:S02]  /*0440*/  ISETP.LT.AND P2, PT, R12, 0x2d8, P2 ;  /* 0x000002d80c00780c */ /* 0x000fc40001741270 */
[C---:B------:R-:W-:Y:S02]  /*0450*/  FSETP.GT.AND P1, PT, R27.reuse, R18, PT ;  /* 0x000000121b00720b */ /* 0x040fe40003f24000 */
[----:B------:R-:W-:Y:S02]  /*0460*/  FSETP.NAN.AND P0, PT, R27, R27, PT ;  /* 0x0000001b1b00720b */ /* 0x000fe40003f08000 */
[----:B------:R-:W-:Y:S02]  /*0470*/  P2R R31, PR, RZ, 0x2 ;  /* 0x00000002ff1f7803 */ /* 0x000fe40000000000 */
[----:B------:R-:W-:-:S05]  /*0480*/  P2R R33, PR, RZ, 0x8 ;  /* 0x00000008ff217803 */ /* 0x000fca0000000000 */
[----:B------:R1:W2:Y:S02]  /*0490*/  @P2 LDG.E.EL.128 R20, desc[UR6][R8.64] ;  /* 0x0000000608142981 */ /* 0x0002a4000c2e1d00 */
[----:B------:R-:W-:Y:S02]  /*04a0*/  @!P1 SEL R27, R27, R18, P0 ;  /* 0x000000121b1b9207 */ /* 0x000fe40000000000 */
[----:B------:R-:W-:Y:S01]  /*04b0*/  CS2R R10, SRZ ;  /* 0x00000000000a7805 */ /* 0x000fe2000001ff00 */
[----:B------:R-:W-:Y:S01]  /*04c0*/  IMAD.WIDE R18, R19, 0x4, R2 ;  /* 0x0000000413127825 */ /* 0x000fe200078e0202 */
[----:B-1----:R-:W-:Y:S02]  /*04d0*/  CS2R R8, SRZ ;  /* 0x0000000000087805 */ /* 0x002fe4000001ff00 */
[----:B--2---:R-:W-:-:S04]  /*04e0*/  SEL R17, R22, 0xff800000, P2 ;  /* 0xff80000016117807 */ /* 0x004fc80001000000 */
[-C--:B------:R-:W-:Y:S02]  /*04f0*/  FSETP.NAN.AND P0, PT, R17, R17.reuse, PT ;  /* 0x000000111100720b */ /* 0x080fe40003f08000 */
[----:B------:R-:W-:Y:S02]  /*0500*/  FSETP.GEU.AND P1, PT, R26, R17, PT ;  /* 0x000000111a00720b */ /* 0x000fe40003f2e000 */
[----:B------:R-:W-:-:S09]  /*0510*/  SEL R22, R21, 0xff800000, P2 ;  /* 0xff80000015167807 */ /* 0x000fd20001000000 */
[----:B------:R-:W-:Y:S02]  /*0520*/  @!P0 SEL R17, R17, R26, !P1 ;  /* 0x0000001a11118207 */ /* 0x000fe40004800000 */
[-C--:B------:R-:W-:Y:S02]  /*0530*/  FSETP.NAN.AND P0, PT, R22, R22.reuse, PT ;  /* 0x000000161600720b */ /* 0x080fe40003f08000 */
[----:B------:R-:W-:Y:S02]  /*0540*/  P2R R28, PR, RZ, 0x2 ;  /* 0x00000002ff1c7803 */ /* 0x000fe40000000000 */
[----:B------:R-:W-:Y:S02]  /*0550*/  FSETP.GEU.AND P1, PT, R25, R22, PT ;  /* 0x000000161900720b */ /* 0x000fe40003f2e000 */
[----:B------:R-:W-:-:S07]  /*0560*/  SEL R13, R20, 0xff800000, P2 ;  /* 0xff800000140d7807 */ /* 0x000fce0001000000 */
        /* <DEDUP_REMOVED lines=8> */
[----:B------:R-:W-:-:S09]  /*05f0*/  FSETP.GEU.AND P1, PT, R27, R20, PT ;  /* 0x000000141b00720b */ /* 0x000fd20003f2e000 */
[----:B------:R-:W-:Y:S02]  /*0600*/  @!P0 SEL R20, R20, R27, !P1 ;  /* 0x0000001b14148207 */ /* 0x000fe40004800000 */
[----:B------:R-:W-:-:S04]  /*0610*/  ISETP.GT.AND P0, PT, R16, -0x1, PT ;  /* 0xffffffff1000780c */ /* 0x000fc80003f04270 */
[----:B------:R-:W-:-:S04]  /*0620*/  ISETP.GT.AND P0, PT, R15, RZ, P0 ;  /* 0x000000ff0f00720c */ /* 0x000fc80000704270 */
[----:B------:R-:W-:-:S13]  /*0630*/  ISETP.LT.AND P3, PT, R12, 0x2d8, P0 ;  /* 0x000002d80c00780c */ /* 0x000fda0000761270 */
[----:B------:R-:W2:Y:S01]  /*0640*/  @P3 LDG.E.EL.128 R8, desc[UR6][R18.64] ;  /* 0x0000000612083981 */ /* 0x000ea2000c2e1d00 */
[----:B------:R-:W-:Y:S02]  /*0650*/  P2R R29, PR, RZ, 0x2 ;  /* 0x00000002ff1d7803 */ /* 0x000fe40000000000 */
[----:B--2---:R-:W-:-:S04]  /*0660*/  SEL R24, R8, 0xff800000, P3 ;  /* 0xff80000008187807 */ /* 0x004fc80001800000 */
[-C--:B------:R-:W-:Y:S02]  /*0670*/  FSETP.NAN.AND P0, PT, R24, R24.reuse, PT ;  /* 0x000000181800720b */ /* 0x080fe40003f08000 */
[----:B------:R-:W-:Y:S02]  /*0680*/  FSETP.GEU.AND P1, PT, R13, R24, PT ;  /* 0x000000180d00720b */ /* 0x000fe40003f2e000 */
[----:B------:R-:W-:-:S09]  /*0690*/  SEL R23, R9, 0xff800000, P3 ;  /* 0xff80000009177807 */ /* 0x000fd20001800000 */
[----:B------:R-:W-:Y:S02]  /*06a0*/  @!P0 SEL R24, R24, R13, !P1 ;  /* 0x0000000d18188207 */ /* 0x000fe40004800000 */
[-C--:B------:R-:W-:Y:S02]  /*06b0*/  FSETP.NAN.AND P0, PT, R23, R23.reuse, PT ;  /* 0x000000171700720b */ /* 0x080fe40003f08000 */
[----:B------:R-:W-:Y:S02]  /*06c0*/  P2R R32, PR, RZ, 0x2 ;  /* 0x00000002ff207803 */ /* 0x000fe40000000000 */
[----:B------:R-:W-:-:S09]  /*06d0*/  FSETP.GEU.AND P1, PT, R22, R23, PT ;  /* 0x000000171600720b */ /* 0x000fd20003f2e000 */
[----:B------:R-:W-:Y:S02]  /*06e0*/  @!P0 SEL R23, R23, R22, !P1 ;  /* 0x0000001617178207 */ /* 0x000fe40004800000 */
[----:B------:R-:W-:-:S04]  /*06f0*/  SEL R22, R10, 0xff800000, P3 ;  /* 0xff8000000a167807 */ /* 0x000fc80001800000 */
        /* <DEDUP_REMOVED lines=8> */
[----:B------:R-:W-:Y:S02]  /*0780*/  LOP3.LUT R17, R16, R15, RZ, 0xfc, !PT ;  /* 0x0000000f10117212 */ /* 0x000fe400078efcff */
[----:B------:R-:W-:-:S05]  /*0790*/  P2R R48, PR, RZ, 0x2 ;  /* 0x00000002ff307803 */ /* 0x000fca0000000000 */
[----:B------:R-:W-:Y:S02]  /*07a0*/  @!P0 SEL R25, R25, R20, !P1 ;  /* 0x0000001419198207 */ /* 0x000fe40004800000 */
[----:B------:R-:W-:-:S04]  /*07b0*/  ISETP.GE.AND P0, PT, R12, 0x2d8, PT ;  /* 0x000002d80c00780c */ /* 0x000fc80003f06270 */
[----:B------:R-:W-:Y:S01]  /*07c0*/  ISETP.GT.AND P1, PT, R17, -0x1, !P0 ;  /* 0xffffffff1100780c */ /* 0x000fe20004724270 */
[----:B------:R-:W-:Y:S01]  /*07d0*/  VIADD R13, R7, 0x4 ;  /* 0x00000004070d7836 */ /* 0x000fe20000000000 */
[----:B------:R-:W-:Y:S02]  /*07e0*/  CS2R R8, SRZ ;  /* 0x0000000000087805 */ /* 0x000fe4000001ff00 */
[----:B------:R-:W-:Y:S01]  /*07f0*/  CS2R R10, SRZ ;  /* 0x00000000000a7805 */ /* 0x000fe2000001ff00 */
[----:B------:R-:W-:-:S08]  /*0800*/  IMAD.WIDE R20, R13, 0x4, R2 ;  /* 0x000000040d147825 */ /* 0x000fd000078e0202 */
[----:B------:R-:W2:Y:S02]  /*0810*/  @P1 LDG.E.EL.128 R8, desc[UR6][R20.64] ;  /* 0x0000000614081981 */ /* 0x000ea4000c2e1d00 */
        /* <DEDUP_REMOVED lines=13> */
[----:B------:R-:W-:Y:S02]  /*08f0*/  SEL R20, R11, 0xff800000, P1 ;  /* 0xff8000000b147807 */ /* 0x000fe40000800000 */
[----:B------:R-:W-:-:S05]  /*0900*/  P2R R44, PR, RZ, 0x20 ;  /* 0x00000020ff2c7803 */ /* 0x000fca0000000000 */
[----:B------:R-:W-:Y:S02]  /*0910*/  @!P6 SEL R19, R19, R24, !P5 ;  /* 0x000000181313e207 */ /* 0x000fe40006800000 */
[-C--:B------:R-:W-:Y:S02]  /*0920*/  FSETP.NAN.AND P5, PT, R20, R20.reuse, PT ;  /* 0x000000141400720b */ /* 0x080fe40003fa8000 */
[----:B------:R-:W-:-:S04]  /*0930*/  FSETP.GEU.AND P6, PT, R25, R20, PT ;  /* 0x000000141900720b */ /* 0x000fc80003fce000 */
[----:B------:R-:W-:Y:S01]  /*0940*/  P2R R45, PR, RZ, 0x40 ;  /* 0x00000040ff2d7803 */ /* 0x000fe20000000000 */
[----:B------:R-:W-:-:S06]  /*0950*/  VIADD R23, R7, 0xffffcfa8 ;  /* 0xffffcfa807177836 */ /* 0x000fcc0000000000 */
[----:B------:R-:W-:Y:S02]  /*0960*/  @!P5 SEL R20, R20, R25, !P6 ;  /* 0x000000191414d207 */ /* 0x000fe40007000000 */
[----:B------:R-:W-:Y:S02]  /*0970*/  ISETP.NE.AND P6, PT, R38, RZ, PT ;  /* 0x000000ff2600720c */ /* 0x000fe40003fc5270 */
[----:B------:R-:W-:Y:S02]  /*0980*/  CS2R R8, SRZ ;  /* 0x0000000000087805 */ /* 0x000fe4000001ff00 */
[----:B------:R-:W-:Y:S01]  /*0990*/  CS2R R10, SRZ ;  /* 0x00000000000a7805 */ /* 0x000fe2000001ff00 */
[----:B------:R-:W-:-:S08]  /*09a0*/  IMAD.WIDE R22, R23, 0x4, R2 ;  /* 0x0000000417167825 */ /* 0x000fd000078e0202 */
[----:B------:R-:W2:Y:S01]  /*09b0*/  @P6 LDG.E.EL.128 R8, desc[UR6][R22.64] ;  /* 0x0000000616086981 */ /* 0x000ea2000c2e1d00 */
[----:B------:R-:W-:Y:S01]  /*09c0*/  ISETP.NE.AND P5, PT, R37, RZ, PT ;  /* 0x000000ff2500720c */ /* 0x000fe20003fa5270 */
[----:B------:R-:W-:-:S04]  /*09d0*/  VIADD R25, R7, 0xffffd280 ;  /* 0xffffd28007197836 */ /* 0x000fc80000000000 */
[----:B------:R-:W-:Y:S01]  /*09e0*/  IMAD.WIDE R24, R25, 0x4, R2 ;  /* 0x0000000419187825 */ /* 0x000fe200078e0202 */
[----:B--2---:R-:W-:Y:S02]  /*09f0*/  SEL R38, R8, 0xff800000, P6 ;  /* 0xff80000008267807 */ /* 0x004fe40003000000 */
[----:B------:R-:W-:Y:S02]  /*0a00*/  SEL R39, R9, 0xff800000, P6 ;  /* 0xff80000009277807 */ /* 0x000fe40003000000 */
[----:B------:R-:W-:Y:S02]  /*0a10*/  CS2R R8, SRZ ;  /* 0x0000000000087805 */ /* 0x000fe4000001ff00 */
[----:B------:R-:W-:Y:S02]  /*0a20*/  SEL R40, R10, 0xff800000, P6 ;  /* 0xff8000000a287807 */ /* 0x000fe40003000000 */
[----:B------:R-:W-:Y:S02]  /*0a30*/  SEL R50, R11, 0xff800000, P6 ;  /* 0xff8000000b327807 */ /* 0x000fe40003000000 */
[----:B------:R-:W-:-:S06]  /*0a40*/  CS2R R10, SRZ ;  /* 0x00000000000a7805 */ /* 0x000fcc000001ff00 */
[----:B------:R-:W2:Y:S01]  /*0a50*/  @P5 LDG.E.EL.128 R8, desc[UR6][R24.64] ;  /* 0x0000000618085981 */ /* 0x000ea2000c2e1d00 */
        /* <DEDUP_REMOVED lines=8> */
[----:B------:R1:W2:Y:S01]  /*0ae0*/  @P2 LDG.E.EL.128 R8, desc[UR6][R22.64] ;  /* 0x0000000616082981 */ /* 0x0002a2000c2e1d00 */
[C---:B------:R-:W-:Y:S02]  /*0af0*/  FSETP.GT.AND P6, PT, R26.reuse, R39, PT ;  /* 0x000000271a00720b */ /* 0x040fe40003fc4000 */
[----:B------:R-:W-:Y:S02]  /*0b00*/  FSETP.NAN.AND P5, PT, R26, R26, PT ;  /* 0x0000001a1a00720b */ /* 0x000fe40003fa8000 */
[----:B------:R-:W-:-:S09]  /*0b10*/  P2R R58, PR, RZ, 0x40 ;  /* 0x00000040ff3a7803 */ /* 0x000fd20000000000 */
[----:B------:R-:W-:Y:S02]  /*0b20*/  @!P6 SEL R26, R26, R39, P5 ;  /* 0x000000271a1ae207 */ /* 0x000fe40002800000 */
        /* <DEDUP_REMOVED lines=9> */
[----:B------:R-:W-:Y:S01]  /*0bc0*/  FSETP.NAN.AND P5, PT, R21, R21, PT ;  /* 0x000000151500720b */ /* 0x000fe20003fa8000 */
[----:B-1----:R-:W-:-:S04]  /*0bd0*/  VIADD R23, R7, 0xfffffd28 ;  /* 0xfffffd2807177836 */ /* 0x002fc80000000000 */
[----:B------:R-:W-:-:S06]  /*0be0*/  IMAD.WIDE R22, R23, 0x4, R2 ;  /* 0x0000000417167825 */ /* 0x000fcc00078e0202 */
[----:B------:R-:W-:Y:S02]  /*0bf0*/  @!P6 SEL R21, R21, R38, P5 ;  /* 0x000000261515e207 */ /* 0x000fe40002800000 */
[----:B--2---:R-:W-:Y:S02]  /*0c00*/  SEL R40, R11, 0xff800000, P2 ;  /* 0xff8000000b287807 */ /* 0x004fe40001000000 */
[----:B------:R-:W-:Y:S02]  /*0c10*/  SEL R24, R8, 0xff800000, P2 ;  /* 0xff80000008187807 */ /* 0x000fe40001000000 */
[----:B------:R-:W-:Y:S02]  /*0c20*/  SEL R25, R9, 0xff800000, P2 ;  /* 0xff80000009197807 */ /* 0x000fe40001000000 */
[----:B------:R-:W-:Y:S02]  /*0c30*/  CS2R R8, SRZ ;  /* 0x0000000000087805 */ /* 0x000fe4000001ff00 */
[----:B------:R-:W-:-:S02]  /*0c40*/  SEL R38, R10, 0xff800000, P2 ;  /* 0xff8000000a267807 */ /* 0x000fc40001000000 */
[----:B------:R-:W-:-:S06]  /*0c50*/  CS2R R10, SRZ ;  /* 0x00000000000a7805 */ /* 0x000fcc000001ff00 */
[----:B------:R1:W2:Y:S01]  /*0c60*/  @P3 LDG.E.EL.128 R8, desc[UR6][R22.64] ;  /* 0x0000000616083981 */ /* 0x0002a2000c2e1d00 */
[-C--:B------:R-:W-:Y:S02]  /*0c70*/  FSETP.NAN.AND P2, PT, R40, R40.reuse, PT ;  /* 0x000000282800720b */ /* 0x080fe40003f48000 */
[----:B------:R-:W-:Y:S02]  /*0c80*/  P2R R61, PR, RZ, 0x40 ;  /* 0x00000040ff3d7803 */ /* 0x000fe40000000000 */
[----:B------:R-:W-:-:S09]  /*0c90*/  FSETP.GEU.AND P6, PT, R37, R40, PT ;  /* 0x000000282500720b */ /* 0x000fd20003fce000 */
[----:B------:R-:W-:Y:S02]  /*0ca0*/  @!P2 SEL R40, R40, R37, !P6 ;  /* 0x000000252828a207 */ /* 0x000fe40007000000 */
[-C--:B------:R-:W-:Y:S02]  /*0cb0*/  FSETP.NAN.AND P2, PT, R38, R38.reuse, PT ;  /* 0x000000262600720b */ /* 0x080fe40003f48000 */
[----:B------:R-:W-:-:S11]  /*0cc0*/  FSETP.GEU.AND P5, PT, R27, R38, PT ;  /* 0x000000261b00720b */ /* 0x000fd60003fae000 */
[----:B------:R-:W-:Y:S02]  /*0cd0*/  @!P2 SEL R38, R38, R27, !P5 ;  /* 0x0000001b2626a207 */ /* 0x000fe40006800000 */
[-C--:B------:R-:W-:Y:S02]  /*0ce0*/  FSETP.NAN.AND P2, PT, R24, R24.reuse, PT ;  /* 0x000000181800720b */ /* 0x080fe40003f48000 */
[----:B------:R-:W-:Y:S02]  /*0cf0*/  P2R R66, PR, RZ, 0x20 ;  /* 0x00000020ff427803 */ /* 0x000fe40000000000 */
[----:B------:R-:W-:-:S09]  /*0d00*/  FSETP.GEU.AND P5, PT, R21, R24, PT ;  /* 0x000000181500720b */ /* 0x000fd20003fae000 */
[----:B------:R-:W-:Y:S02]  /*0d10*/  @!P2 SEL R24, R24, R21, !P5 ;  /* 0x000000151818a207 */ /* 0x000fe40006800000 */
[-C--:B------:R-:W-:Y:S02]  /*0d20*/  FSETP.NAN.AND P2, PT, R25, R25.reuse, PT ;  /* 0x000000191900720b */ /* 0x080fe40003f48000 */
[----:B------:R-:W-:Y:S02]  /*0d30*/  P2R R67, PR, RZ, 0x20 ;  /* 0x00000020ff437803 */ /* 0x000fe40000000000 */
[----:B------:R-:W-:Y:S01]  /*0d40*/  FSETP.GEU.AND P5, PT, R26, R25, PT ;  /* 0x000000191a00720b */ /* 0x000fe20003fae000 */
[----:B-1----:R-:W-:-:S08]  /*0d50*/  IMAD.WIDE R22, R7, 0x4, R2 ;  /* 0x0000000407167825 */ /* 0x002fd000078e0202 */
[----:B------:R-:W-:Y:S02]  /*0d60*/  @!P2 SEL R25, R25, R26, !P5 ;  /* 0x0000001a1919a207 */ /* 0x000fe40006800000 */
[----:B--2---:R-:W-:Y:S02]  /*0d70*/  SEL R21, R8, 0xff800000, P3 ;  /* 0xff80000008157807 */ /* 0x004fe40001800000 */
[----:B------:R-:W-:Y:S02]  /*0d80*/  SEL R26, R9, 0xff800000, P3 ;  /* 0xff800000091a7807 */ /* 0x000fe40001800000 */
[----:B------:R-:W-:Y:S02]  /*0d90*/  CS2R R8, SRZ ;  /* 0x0000000000087805 */ /* 0x000fe4000001ff00 */
[----:B------:R-:W-:Y:S02]  /*0da0*/  SEL R27, R10, 0xff800000, P3 ;  /* 0xff8000000a1b7807 */ /* 0x000fe40001800000 */
        /* <DEDUP_REMOVED lines=16> */
[----:B------:R-:W-:-:S09]  /*0eb0*/  FSETP.GEU.AND P3, PT, R40, R37, PT ;  /* 0x000000252800720b */ /* 0x000fd20003f6e000 */
[----:B------:R-:W-:Y:S02]  /*0ec0*/  @!P2 SEL R37, R37, R40, !P3 ;  /* 0x000000282525a207 */ /* 0x000fe40005800000 */
[----:B------:R-:W-:Y:S01]  /*0ed0*/  P2R R49, PR, RZ, 0x8 ;  /* 0x00000008ff317803 */ /* 0x000fe20000000000 */
[----:B-1----:R-:W-:-:S04]  /*0ee0*/  VIADD R23, R7, 0x2d8 ;  /* 0x000002d807177836 */ /* 0x002fc80000000000 */
[----:B------:R-:W-:Y:S01]  /*0ef0*/  IMAD.WIDE R22, R23, 0x4, R2 ;  /* 0x0000000417167825 */ /* 0x000fe200078e0202 */
[----:B--2---:R-:W-:Y:S02]  /*0f00*/  SEL R40, R11, 0xff800000, P1 ;  /* 0xff8000000b287807 */ /* 0x004fe40000800000 */
[----:B------:R-:W-:Y:S02]  /*0f10*/  SEL R24, R8, 0xff800000, P1 ;  /* 0xff80000008187807 */ /* 0x000fe40000800000 */
[----:B------:R-:W-:Y:S02]  /*0f20*/  SEL R25, R9, 0xff800000, P1 ;  /* 0xff80000009197807 */ /* 0x000fe40000800000 */
[----:B------:R-:W-:Y:S02]  /*0f30*/  SEL R38, R10, 0xff800000, P1 ;  /* 0xff8000000a267807 */ /* 0x000fe40000800000 */
[-C--:B------:R-:W-:Y:S02]  /*0f40*/  FSETP.NAN.AND P1, PT, R40, R40.reuse, PT ;  /* 0x000000282800720b */ /* 0x080fe40003f28000 */
[----:B------:R-:W-:-:S11]  /*0f50*/  FSETP.GEU.AND P3, PT, R37, R40, PT ;  /* 0x000000282500720b */ /* 0x000fd60003f6e000 */
        /* <DEDUP_REMOVED lines=12> */
[----:B------:R-:W-:-:S04]  /*1020*/  ISETP.GT.AND P1, PT, R16, -0x1, !P4 ;  /* 0xffffffff1000780c */ /* 0x000fc80006724270 */
[----:B------:R-:W-:Y:S02]  /*1030*/  ISETP.LT.AND P1, PT, R12, 0x2d8, P1 ;  /* 0x000002d80c00780c */ /* 0x000fe40000f21270 */
[----:B------:R-:W-:Y:S02]  /*1040*/  CS2R R8, SRZ ;  /* 0x0000000000087805 */ /* 0x000fe4000001ff00 */
[----:B------:R-:W-:-:S09]  /*1050*/  CS2R R10, SRZ ;  /* 0x00000000000a7805 */ /* 0x000fd2000001ff00 */
[----:B------:R1:W2:Y:S01]  /*1060*/  @P1 LDG.E.EL.128 R8, desc[UR6][R22.64] ;  /* 0x0000000616081981 */ /* 0x0002a2000c2e1d00 */
[----:B------:R-:W-:Y:S02]  /*1070*/  P2R R53, PR, RZ, 0x4 ;  /* 0x00000004ff357803 */ /* 0x000fe40000000000 */
[----:B------:R-:W-:Y:S01]  /*1080*/  P2R R50, PR, RZ, 0x8 ;  /* 0x00000008ff327803 */ /* 0x000fe20000000000 */
[----:B-1----:R-:W-:-:S04]  /*1090*/  VIADD R23, R7, 0x2dc ;  /* 0x000002dc07177836 */ /* 0x002fc80000000000 */
[----:B------:R-:W-:Y:S01]  /*10a0*/  IMAD.WIDE R22, R23, 0x4, R2 ;  /* 0x0000000417167825 */ /* 0x000fe200078e0202 */
[----:B--2---:R-:W-:-:S04]  /*10b0*/  SEL R21, R8, 0xff800000, P1 ;  /* 0xff80000008157807 */ /* 0x004fc80000800000 */
[-C--:B------:R-:W-:Y:S02]  /*10c0*/  FSETP.NAN.AND P2, PT, R21, R21.reuse, PT ;  /* 0x000000151500720b */ /* 0x080fe40003f48000 */
[----:B------:R-:W-:-:S11]  /*10d0*/  FSETP.GEU.AND P3, PT, R24, R21, PT ;  /* 0x000000151800720b */ /* 0x000fd60003f6e000 */
[----:B------:R-:W-:Y:S02]  /*10e0*/  @!P2 SEL R21, R21, R24, !P3 ;  /* 0x000000181515a207 */ /* 0x000fe40005800000 */
[----:B------:R-:W-:-:S04]  /*10f0*/  SEL R24, R9, 0xff800000, P1 ;  /* 0xff80000009187807 */ /* 0x000fc80000800000 */
[-C--:B------:R-:W-:Y:S02]  /*1100*/  FSETP.NAN.AND P2, PT, R24, R24.reuse, PT ;  /* 0x000000181800720b */ /* 0x080fe40003f48000 */
[----:B------:R-:W-:Y:S02]  /*1110*/  P2R R54, PR, RZ, 0x8 ;  /* 0x00000008ff367803 */ /* 0x000fe40000000000 */
[----:B------:R-:W-:Y:S02]  /*1120*/  FSETP.GEU.AND P3, PT, R25, R24, PT ;  /* 0x000000181900720b */ /* 0x000fe40003f6e000 */
[----:B------:R-:W-:Y:S02]  /*1130*/  CS2R R8, SRZ ;  /* 0x0000000000087805 */ /* 0x000fe4000001ff00 */
[----:B------:R-:W-:-:S05]  /*1140*/  SEL R27, R11, 0xff800000, P1 ;  /* 0xff8000000b1b7807 */ /* 0x000fca0000800000 */
[----:B------:R-:W-:Y:S02]  /*1150*/  @!P2 SEL R24, R24, R25, !P3 ;  /* 0x000000191818a207 */ /* 0x000fe40005800000 */
[----:B------:R-:W-:Y:S02]  /*1160*/  SEL R25, R10, 0xff800000, P1 ;  /* 0xff8000000a197807 */ /* 0x000fe40000800000 */
[----:B------:R-:W-:-:S06]  /*1170*/  CS2R R10, SRZ ;  /* 0x00000000000a7805 */ /* 0x000fcc000001ff00 */
[----:B------:R-:W2:Y:S01]  /*1180*/  @P1 LDG.E.EL.128 R8, desc[UR6][R22.64] ;  /* 0x0000000616081981 */ /* 0x000ea2000c2e1d00 */
[-C--:B------:R-:W-:Y:S02]  /*1190*/  FSETP.NAN.AND P2, PT, R25, R25.reuse, PT ;  /* 0x000000191900720b */ /* 0x080fe40003f48000 */
[----:B------:R-:W-:Y:S02]  /*11a0*/  P2R R55, PR, RZ, 0x8 ;  /* 0x00000008ff377803 */ /* 0x000fe40000000000 */
[----:B------:R-:W-:-:S09]  /*11b0*/  FSETP.GEU.AND P3, PT, R38, R25, PT ;  /* 0x000000192600720b */ /* 0x000fd20003f6e000 */
[----:B------:R-:W-:Y:S02]  /*11c0*/  @!P2 SEL R25, R25, R38, !P3 ;  /* 0x000000261919a207 */ /* 0x000fe40005800000 */
[-C--:B------:R-:W-:Y:S02]  /*11d0*/  FSETP.NAN.AND P2, PT, R27, R27.reuse, PT ;  /* 0x0000001b1b00720b */ /* 0x080fe40003f48000 */
[----:B------:R-:W-:Y:S02]  /*11e0*/  P2R R56, PR, RZ, 0x8 ;  /* 0x00000008ff387803 */ /* 0x000fe40000000000 */
[----:B------:R-:W-:-:S04]  /*11f0*/  FSETP.GEU.AND P3, PT, R40, R27, PT ;  /* 0x0000001b2800720b */ /* 0x000fc80003f6e000 */
[----:B------:R-:W-:-:S05]  /*1200*/  P2R R57, PR, RZ, 0x8 ;  /* 0x00000008ff397803 */ /* 0x000fca0000000000 */
[----:B------:R-:W-:Y:S02]  /*1210*/  @!P2 SEL R27, R27, R40, !P3 ;  /* 0x000000281b1ba207 */ /* 0x000fe40005800000 */
[----:B--2---:R-:W-:Y:S02]  /*1220*/  SEL R38, R10, 0xff800000, P1 ;  /* 0xff8000000a267807 */ /* 0x004fe40000800000 */
[----:B------:R-:W-:Y:S02]  /*1230*/  SEL R26, R8, 0xff800000, P1 ;  /* 0xff800000081a7807 */ /* 0x000fe40000800000 */
[----:B------:R-:W-:Y:S02]  /*1240*/  SEL R37, R9, 0xff800000, P1 ;  /* 0xff80000009257807 */ /* 0x000fe40000800000 */
[----:B------:R-:W-:Y:S02]  /*1250*/  SEL R39, R11, 0xff800000, P1 ;  /* 0xff8000000b277807 */ /* 0x000fe40000800000 */
[----:B------:R-:W-:-:S02]  /*1260*/  FSETP.NAN.AND P1, PT, R38, R38, PT ;  /* 0x000000262600720b */ /* 0x000fc40003f28000 */
        /* <DEDUP_REMOVED lines=9> */
[-C--:B------:R-:W-:Y:S01]  /*1300*/  FSETP.NAN.AND P1, PT, R39, R39.reuse, PT ;  /* 0x000000272700720b */ /* 0x080fe20003f28000 */
[----:B------:R-:W-:Y:S01]  /*1310*/  VIADD R19, R16, 0x1 ;  /* 0x0000000110137836 */ /* 0x000fe20000000000 */
[----:B------:R-:W-:Y:S02]  /*1320*/  P2R R68, PR, RZ, 0x4 ;  /* 0x00000004ff447803 */ /* 0x000fe40000000000 */
[----:B------:R-:W-:-:S04]  /*1330*/  FSETP.GEU.AND P2, PT, R20, R39, PT ;  /* 0x000000271400720b */ /* 0x000fc80003f4e000 */
[----:B------:R-:W-:-:S05]  /*1340*/  P2R R69, PR, RZ, 0x4 ;  /* 0x00000004ff457803 */ /* 0x000fca0000000000 */
[----:B------:R-:W-:Y:S02]  /*1350*/  @!P1 SEL R39, R39, R20, !P2 ;  /* 0x0000001427279207 */ /* 0x000fe40005000000 */
[----:B------:R-:W-:-:S04]  /*1360*/  ISETP.GE.U32.AND P1, PT, R19, 0x10, PT ;  /* 0x000000101300780c */ /* 0x000fc80003f26070 */
[----:B------:R-:W-:-:S04]  /*1370*/  ISETP.GT.AND P2, PT, R15, RZ, !P1 ;  /* 0x000000ff0f00720c */ /* 0x000fc80004f44270 */
[----:B------:R-:W-:Y:S01]  /*1380*/  ISETP.LT.AND P2, PT, R12, 0x2d8, P2 ;  /* 0x000002d80c00780c */ /* 0x000fe20001741270 */
[----:B------:R-:W-:Y:S01]  /*1390*/  VIADD R17, R7, 0x2aa8 ;  /* 0x00002aa807117836 */ /* 0x000fe20000000000 */
[----:B------:R-:W-:Y:S02]  /*13a0*/  CS2R R8, SRZ ;  /* 0x0000000000087805 */ /* 0x000fe4000001ff00 */
[----:B------:R-:W-:Y:S01]  /*13b0*/  CS2R R10, SRZ ;  /* 0x00000000000a7805 */ /* 0x000fe2000001ff00 */
[----:B------:R-:W-:-:S08]  /*13c0*/  IMAD.WIDE R16, R17, 0x4, R2 ;  /* 0x0000000411107825 */ /* 0x000fd000078e0202 */
[----:B------:R1:W2:Y:S02]  /*13d0*/  @P2 LDG.E.EL.128 R8, desc[UR6][R16.64] ;  /* 0x0000000610082981 */ /* 0x0002a4000c2e1d00 */
[----:B-1----:R-:W-:-:S04]  /*13e0*/  VIADD R17, R7, 0x2aac ;  /* 0x00002aac07117836 */ /* 0x002fc80000000000 */
[----:B------:R-:W-:Y:S01]  /*13f0*/  IMAD.WIDE R16, R17, 0x4, R2 ;  /* 0x0000000411107825 */ /* 0x000fe200078e0202 */
[----:B------:R-:W-:Y:S02]  /*1400*/  P2R R62, PR, RZ, 0x8 ;  /* 0x00000008ff3e7803 */ /* 0x000fe40000000000 */
        /* <DEDUP_REMOVED lines=8> */
[----:B------:R-:W-:-:S11]  /*1490*/  FSETP.GEU.AND P4, PT, R27, R22, PT ;  /* 0x000000161b00720b */ /* 0x000fd60003f8e000 */
[----:B------:R-:W-:Y:S02]  /*14a0*/  @!P3 SEL R22, R22, R27, !P4 ;  /* 0x0000001b1616b207 */ /* 0x000fe40006000000 */
[-C--:B------:R-:W-:Y:S02]  /*14b0*/  FSETP.NAN.AND P3, PT, R20, R20.reuse, PT ;  /* 0x000000141400720b */ /* 0x080fe40003f68000 */
[----:B------:R-:W-:Y:S02]  /*14c0*/  P2R R73, PR, RZ, 0x10 ;  /* 0x00000010ff497803 */ /* 0x000fe40000000000 */
[----:B------:R-:W-:Y:S02]  /*14d0*/  FSETP.GEU.AND P4, PT, R25, R20, PT ;  /* 0x000000141900720b */ /* 0x000fe40003f8e000 */
[----:B------:R-:W-:-:S07]  /*14e0*/  ISETP.GT.AND P1, PT, R15, -0x1, !P1 ;  /* 0xffffffff0f00780c */ /* 0x000fce0004f24270 */
[----:B------:R-:W-:Y:S02]  /*14f0*/  @!P3 SEL R20, R20, R25, !P4 ;  /* 0x000000191414b207 */ /* 0x000fe40006000000 */
[-C--:B------:R-:W-:Y:S02]  /*1500*/  FSETP.NAN.AND P3, PT, R23, R23.reuse, PT ;  /* 0x000000171700720b */ /* 0x080fe40003f68000 */
[----:B------:R-:W-:Y:S02]  /*1510*/  P2R R74, PR, RZ, 0x10 ;  /* 0x00000010ff4a7803 */ /* 0x000fe40000000000 */
[----:B------:R-:W-:Y:S02]  /*1520*/  ISETP.LT.AND P1, PT, R12, 0x2d8, P1 ;  /* 0x000002d80c00780c */ /* 0x000fe40000f21270 */
[----:B------:R-:W-:Y:S01]  /*1530*/  FSETP.GEU.AND P4, PT, R24, R23, PT ;  /* 0x000000171800720b */ /* 0x000fe20003f8e000 */
[----:B-1----:R-:W-:-:S06]  /*1540*/  VIADD R17, R7, 0x2d80 ;  /* 0x00002d8007117836 */ /* 0x002fcc0000000000 */
[----:B------:R-:W-:Y:S01]  /*1550*/  @!P3 SEL R23, R23, R24, !P4 ;  /* 0x000000181717b207 */ /* 0x000fe20006000000 */
[----:B------:R-:W-:Y:S01]  /*1560*/  IMAD.WIDE R16, R17, 0x4, R2 ;  /* 0x0000000411107825 */ /* 0x000fe200078e0202 */
[----:B------:R-:W-:Y:S02]  /*1570*/  FSETP.NAN.AND P3, PT, R18, R18, PT ;  /* 0x000000121200720b */ /* 0x000fe40003f68000 */
[----:B--2---:R-:W-:Y:S02]  /*1580*/  SEL R24, R8, 0xff800000, P2 ;  /* 0xff80000008187807 */ /* 0x004fe40001000000 */
[----:B------:R-:W-:Y:S02]  /*1590*/  SEL R25, R9, 0xff800000, P2 ;  /* 0xff80000009197807 */ /* 0x000fe40001000000 */
[----:B------:R-:W-:Y:S02]  /*15a0*/  CS2R R8, SRZ ;  /* 0x0000000000087805 */ /* 0x000fe4000001ff00 */
[----:B------:R-:W-:-:S02]  /*15b0*/  SEL R27, R10, 0xff800000, P2 ;  /* 0xff8000000a1b7807 */ /* 0x000fc40001000000 */
[----:B------:R-:W-:Y:S02]  /*15c0*/  SEL R40, R11, 0xff800000, P2 ;  /* 0xff8000000b287807 */ /* 0x000fe40001000000 */
[----:B------:R-:W-:-:S06]  /*15d0*/  CS2R R10, SRZ ;  /* 0x00000000000a7805 */ /* 0x000fcc000001ff00 */
[----:B------:R1:W2:Y:S01]  /*15e0*/  @P1 LDG.E.EL.128 R8, desc[UR6][R16.64] ;  /* 0x0000000610081981 */ /* 0x0002a2000c2e1d00 */
[----:B------:R-:W-:Y:S02]  /*15f0*/  FSETP.NAN.AND P2, PT, R24, R24, PT ;  /* 0x000000181800720b */ /* 0x000fe40003f48000 */
[----:B------:R-:W-:Y:S02]  /*1600*/  P2R R76, PR, RZ, 0x10 ;  /* 0x00000010ff4c7803 */ /* 0x000fe40000000000 */
[----:B------:R-:W-:-:S04]  /*1610*/  FSETP.GEU.AND P4, PT, R21, R18, PT ;  /* 0x000000121500720b */ /* 0x000fc80003f8e000 */
[----:B------:R-:W-:Y:S02]  /*1620*/  P2R R75, PR, RZ, 0x10 ;  /* 0x00000010ff4b7803 */ /* 0x000fe40000000000 */
[----:B------:R-:W-:Y:S02]  /*1630*/  @!P3 SEL R18, R18, R21, !P4 ;  /* 0x000000151212b207 */ /* 0x000fe40006000000 */
[----:B------:R-:W-:-:S04]  /*1640*/  FSETP.GEU.AND P4, PT, R26, R24, PT ;  /* 0x000000181a00720b */ /* 0x000fc80003f8e000 */
        /* <DEDUP_REMOVED lines=15> */
[----:B--2---:R-:W-:-:S04]  /*1740*/  SEL R37, R8, 0xff800000, P1 ;  /* 0xff80000008257807 */ /* 0x004fc80000800000 */
[-C--:B------:R-:W-:Y:S02]  /*1750*/  FSETP.NAN.AND P2, PT, R37, R37.reuse, PT ;  /* 0x000000252500720b */ /* 0x080fe40003f48000 */
[----:B------:R-:W-:Y:S02]  /*1760*/  FSETP.GEU.AND P3, PT, R18, R37, PT ;  /* 0x000000251200720b */ /* 0x000fe40003f6e000 */
[----:B------:R-:W-:Y:S02]  /*1770*/  SEL R26, R10, 0xff800000, P1 ;  /* 0xff8000000a1a7807 */ /* 0x000fe40000800000 */
[----:B------:R-:W-:Y:S02]  /*1780*/  SEL R39, R11, 0xff800000, P1 ;  /* 0xff8000000b277807 */ /* 0x000fe40000800000 */
[----:B------:R-:W-:-:S05]  /*1790*/  CS2R R10, SRZ ;  /* 0x00000000000a7805 */ /* 0x000fca000001ff00 */
        /* <DEDUP_REMOVED lines=16> */
[----:B------:R-:W-:Y:S02]  /*18a0*/  P2R R88, PR, RZ, 0x8 ;  /* 0x00000008ff587803 */ /* 0x000fe40000000000 */
[----:B------:R-:W-:Y:S01]  /*18b0*/  LOP3.LUT R19, R19, R14, RZ, 0xfc, !PT ;  /* 0x0000000e13137212 */ /* 0x000fe200078efcff */
[----:B------:R-:W-:-:S04]  /*18c0*/  VIADD R15, R7, 0x3058 ;  /* 0x00003058070f7836 */ /* 0x000fc80000000000 */
        /* <DEDUP_REMOVED lines=17> */
[----:B------:R-:W-:Y:S02]  /*19e0*/  FSETP.GEU.AND P2, PT, R40, R23, PT ;  /* 0x000000172800720b */ /* 0x000fe40003f4e000 */
[----:B------:R-:W-:-:S07]  /*19f0*/  CS2R R8, SRZ ;  /* 0x0000000000087805 */ /* 0x000fce000001ff00 */
[----:B------:R-:W-:Y:S02]  /*1a00*/  @!P1 SEL R23, R23, R40, !P2 ;  /* 0x0000002817179207 */ /* 0x000fe40005000000 */
[----:B------:R-:W-:Y:S02]  /*1a10*/  ISETP.LT.U32.AND P1, PT, R19, 0x10, !P0 ;  /* 0x000000101300780c */ /* 0x000fe40004721070 */
[----:B------:R-:W-:-:S11]  /*1a20*/  CS2R R10, SRZ ;  /* 0x00000000000a7805 */ /* 0x000fd6000001ff00 */
[----:B------:R1:W2:Y:S01]  /*1a30*/  @P1 LDG.E.EL.128 R8, desc[UR6][R14.64] ;  /* 0x000000060e081981 */ /* 0x0002a2000c2e1d00 */
[----:B------:R-:W-:Y:S02]  /*1a40*/  P2R R94, PR, RZ, 0x4 ;  /* 0x00000004ff5e7803 */ /* 0x000fe40000000000 */
[----:B------:R-:W-:Y:S01]  /*1a50*/  P2R R91, PR, RZ, 0x8 ;  /* 0x00000008ff5b7803 */ /* 0x000fe20000000000 */
[----:B-1----:R-:W1:Y:S02]  /*1a60*/  LDC.64 R14, c[0x0][0x230] ;  /* 0x00008c00ff0e7b82 */ /* 0x002e640000000a00 */
[----:B-1----:R-:W-:Y:S01]  /*1a70*/  IMAD.WIDE R14, R12, 0x4, R14 ;  /* 0x000000040c0e7825 */ /* 0x002fe200078e020e */
[----:B--2---:R-:W-:-:S04]  /*1a80*/  SEL R24, R11, 0xff800000, P1 ;  /* 0xff8000000b187807 */ /* 0x004fc80000800000 */
[-C--:B------:R-:W-:Y:S02]  /*1a90*/  FSETP.NAN.AND P2, PT, R24, R24.reuse, PT ;  /* 0x000000181800720b */ /* 0x080fe40003f48000 */
[----:B------:R-:W-:Y:S02]  /*1aa0*/  FSETP.GEU.AND P3, PT, R39, R24, PT ;  /* 0x000000182700720b */ /* 0x000fe40003f6e000 */
[----:B------:R-:W-:-:S09]  /*1ab0*/  SEL R25, R10, 0xff800000, P1 ;  /* 0xff8000000a197807 */ /* 0x000fd20000800000 */
[----:B------:R-:W-:Y:S02]  /*1ac0*/  @!P2 FSEL R24, R24, R39, !P3 ;  /* 0x000000271818a208 */ /* 0x000fe40005800000 */
[-C--:B------:R-:W-:Y:S02]  /*1ad0*/  FSETP.NAN.AND P2, PT, R25, R25.reuse, PT ;  /* 0x000000191900720b */ /* 0x080fe40003f48000 */
[----:B------:R-:W-:Y:S02]  /*1ae0*/  P2R R98, PR, RZ, 0x8 ;  /* 0x00000008ff627803 */ /* 0x000fe40000000000 */
[----:B------:R-:W-:Y:S02]  /*1af0*/  FSETP.GEU.AND P3, PT, R26, R25, PT ;  /* 0x000000191a00720b */ /* 0x000fe40003f6e000 */
[----:B------:R-:W-:Y:S02]  /*1b00*/  CS2R R10, SRZ ;  /* 0x00000000000a7805 */ /* 0x000fe4000001ff00 */
[----:B------:R-:W-:-:S05]  /*1b10*/  SEL R27, R8, 0xff800000, P1 ;  /* 0xff800000081b7807 */ /* 0x000fca0000800000 */
[----:B------:R-:W-:Y:S02]  /*1b20*/  @!P2 FSEL R25, R25, R26, !P3 ;  /* 0x0000001a1919a208 */ /* 0x000fe40005800000 */
[----:B------:R-:W-:Y:S02]  /*1b30*/  SEL R26, R9, 0xff800000, P1 ;  /* 0xff800000091a7807 */ /* 0x000fe40000800000 */
[----:B------:R-:W-:-:S06]  /*1b40*/  CS2R R8, SRZ ;  /* 0x0000000000087805 */ /* 0x000fcc000001ff00 */
[----:B------:R-:W2:Y:S01]  /*1b50*/  @!P0 LDG.E.EL.128 R8, desc[UR6][R14.64] ;  /* 0x000000060e088981 */ /* 0x000ea2000c2e1d00 */
[-C--:B------:R-:W-:Y:S02]  /*1b60*/  FSETP.NAN.AND P2, PT, R26, R26.reuse, PT ;  /* 0x0000001a1a00720b */ /* 0x080fe40003f48000 */
[----:B------:R-:W-:Y:S02]  /*1b70*/  P2R R99, PR, RZ, 0x8 ;  /* 0x00000008ff637803 */ /* 0x000fe40000000000 */
[----:B------:R-:W-:-:S09]  /*1b80*/  FSETP.GEU.AND P3, PT, R18, R26, PT ;  /* 0x0000001a1200720b */ /* 0x000fd20003f6e000 */
[----:B------:R-:W-:Y:S02]  /*1b90*/  @!P2 FSEL R26, R26, R18, !P3 ;  /* 0x000000121a1aa208 */ /* 0x000fe40005800000 */
[-C--:B------:R-:W-:Y:S02]  /*1ba0*/  FSETP.NAN.AND P2, PT, R27, R27.reuse, PT ;  /* 0x0000001b1b00720b */ /* 0x080fe40003f48000 */
[----:B------:R-:W-:Y:S02]  /*1bb0*/  P2R R96, PR, RZ, 0x2 ;  /* 0x00000002ff607803 */ /* 0x000fe40000000000 */
[----:B------:R-:W-:-:S04]  /*1bc0*/  FSETP.GEU.AND P1, PT, R37, R27, PT ;  /* 0x0000001b2500720b */ /* 0x000fc80003f2e000 */
[----:B------:R-:W-:-:S05]  /*1bd0*/  P2R R97, PR, RZ, 0x2 ;  /* 0x00000002ff617803 */ /* 0x000fca0000000000 */
[----:B------:R-:W-:Y:S02]  /*1be0*/  @!P2 FSEL R27, R27, R37, !P1 ;  /* 0x000000251b1ba208 */ /* 0x000fe40004800000 */
[----:B------:R-:W-:-:S04]  /*1bf0*/  ISETP.NE.AND P1, PT, R34, RZ, PT ;  /* 0x000000ff2200720c */ /* 0x000fc80003f25270 */
[----:B------:R-:W-:Y:S02]  /*1c00*/  P2R R17, PR, RZ, 0x2 ;  /* 0x00000002ff117803 */ /* 0x000fe40000000000 */
[----:B------:R-:W-:-:S04]  /*1c10*/  ISETP.NE.AND P1, PT, R36, RZ, PT ;  /* 0x000000ff2400720c */ /* 0x000fc80003f25270 */
[----:B------:R-:W-:Y:S02]  /*1c20*/  P2R R103, PR, RZ, 0x2 ;  /* 0x00000002ff677803 */ /* 0x000fe40000000000 */
[----:B------:R-:W-:-:S04]  /*1c30*/  ISETP.NE.AND P1, PT, R33, RZ, PT ;  /* 0x000000ff2100720c */ /* 0x000fc80003f25270 */
[----:B------:R-:W-:Y:S02]  /*1c40*/  P2R R102, PR, RZ, 0x2 ;  /* 0x00000002ff667803 */ /* 0x000fe40000000000 */
[----:B------:R-:W-:-:S04]  /*1c50*/  ISETP.NE.AND P1, PT, R35, RZ, PT ;  /* 0x000000ff2300720c */ /* 0x000fc80003f25270 */
[----:B------:R-:W-:Y:S01]  /*1c60*/  P2R R101, PR, RZ, 0x2 ;  /* 0x00000002ff657803 */ /* 0x000fe20000000000 */
[----:B--2---:R-:W-:Y:S01]  /*1c70*/  FADD R8, R8, 9.9999997473787516356e-06 ;  /* 0x3727c5ac08087421 */ /* 0x004fe20000000000 */
[----:B------:R-:W-:-:S03]  /*1c80*/  FADD R9, R9, 9.9999997473787516356e-06 ;  /* 0x3727c5ac09097421 */ /* 0x000fc60000000000 */
[----:B------:R-:W1:Y:S01]  /*1c90*/  MUFU.SQRT R83, R8 ;  /* 0x0000000800537308 */ /* 0x000e620000002000 */
[----:B------:R-:W-:-:S07]  /*1ca0*/  FADD R10, R10, 9.9999997473787516356e-06 ;  /* 0x3727c5ac0a0a7421 */ /* 0x000fce0000000000 */
[----:B------:R-:W2:Y:S08]  /*1cb0*/  MUFU.SQRT R89, R9 ;  /* 0x0000000900597308 */ /* 0x000eb00000002000 */
[----:B------:R-:W3:Y:S01]  /*1cc0*/  MUFU.SQRT R95, R10 ;  /* 0x0000000a005f7308 */ /* 0x000ee20000002000 */
[----:B-1----:R-:W-:-:S04]  /*1cd0*/  FSETP.GEU.AND P1, PT, R83, 1.175494350822287508e-38, PT ;  /* 0x008000005300780b */ /* 0x002fc80003f2e000 */
[----:B------:R-:W-:Y:S02]  /*1ce0*/  P2R R8, PR, RZ, 0x2 ;  /* 0x00000002ff087803 */ /* 0x000fe40000000000 */
[----:B--2---:R-:W-:-:S04]  /*1cf0*/  FSETP.GEU.AND P1, PT, R89, 1.175494350822287508e-38, PT ;  /* 0x008000005900780b */ /* 0x004fc80003f2e000 */
[----:B------:R-:W-:Y:S02]  /*1d00*/  P2R R33, PR, RZ, 0x2 ;  /* 0x00000002ff217803 */ /* 0x000fe40000000000 */
[----:B---3--:R-:W-:Y:S01]  /*1d10*/  FSETP.GEU.AND P1, PT, R95, 1.175494350822287508e-38, PT ;  /* 0x008000005f00780b */ /* 0x008fe20003f2e000 */
[----:B------:R-:W-:Y:S01]  /*1d20*/  FADD R16, R11, 9.9999997473787516356e-06 ;  /* 0x3727c5ac0b107421 */ /* 0x000fe20000000000 */
[----:B------:R-:W-:Y:S02]  /*1d30*/  CS2R R10, SRZ ;  /* 0x00000000000a7805 */ /* 0x000fe4000001ff00 */
[----:B------:R-:W-:Y:S02]  /*1d40*/  P2R R19, PR, RZ, 0x2 ;  /* 0x00000002ff137803 */ /* 0x000fe40000000000 */
[----:B------:R-:W-:Y:S02]  /*1d50*/  ISETP.NE.AND P1, PT, R8, RZ, PT ;  /* 0x000000ff0800720c */ /* 0x000fe40003f25270 */
[----:B------:R-:W-:-:S06]  /*1d60*/  CS2R R8, SRZ ;  /* 0x0000000000087805 */ /* 0x000fcc000001ff00 */
[----:B------:R1:W2:Y:S01]  /*1d70*/  @!P0 LDG.E.EL.128 R8, desc[UR6][R14.64+0x10] ;  /* 0x000010060e088981 */ /* 0x0002a2000c2e1d00 */
[----:B------:R-:W-:Y:S01]  /*1d80*/  FSETP.GT.AND P2, PT, R83, 8.50705917302346158658e+37, PT ;  /* 0x7e8000005300780b */ /* 0x000fe20003f44000 */
[----:B------:R-:W-:-:S05]  /*1d90*/  IMAD.MOV.U32 R39, RZ, RZ, 0x3e800000 ;  /* 0x3e800000ff277424 */ /* 0x000fca00078e00ff */
[----:B------:R-:W-:-:S07]  /*1da0*/  FSEL R77, R39, 1, P2 ;  /* 0x3f800000274d7808 */ /* 0x000fce0001000000 */
[----:B------:R-:W-:Y:S01]  /*1db0*/  @P2 FMUL R83, R83, 0.25 ;  /* 0x3e80000053532820 */ /* 0x000fe20000400000 */
[----:B------:R-:W-:Y:S01]  /*1dc0*/  FSETP.GT.AND P2, PT, R89, 8.50705917302346158658e+37, PT ;  /* 0x7e8000005900780b */ /* 0x000fe20003f44000 */
[----:B------:R-:W3:Y:S03]  /*1dd0*/  MUFU.SQRT R90, R16 ;  /* 0x00000010005a7308 */ /* 0x000ee60000002000 */
[----:B------:R-:W-:-:S09]  /*1de0*/  FSEL R82, R39, 1, P2 ;  /* 0x3f80000027527808 */ /* 0x000fd20001000000 */
[----:B------:R-:W-:Y:S01]  /*1df0*/  @P2 FMUL R89, R89, 0.25 ;  /* 0x3e80000059592820 */ /* 0x000fe20000400000 */
[----:B------:R-:W-:-:S04]  /*1e00*/  FSETP.GT.AND P2, PT, R95, 8.50705917302346158658e+37, PT ;  /* 0x7e8000005f00780b */ /* 0x000fc80003f44000 */
[----:B------:R-:W-:-:S09]  /*1e10*/  FSEL R84, R39, 1, P2 ;  /* 0x3f80000027547808 */ /* 0x000fd20001000000 */
[----:B------:R-:W-:Y:S01]  /*1e20*/  @P2 FMUL R95, R95, 0.25 ;  /* 0x3e8000005f5f2820 */ /* 0x000fe20000400000 */
[C---:B---3--:R-:W-:Y:S02]  /*1e30*/  FSETP.GT.AND P2, PT, R90.reuse, 8.50705917302346158658e+37, PT ;  /* 0x7e8000005a00780b */ /* 0x048fe40003f44000 */
[----:B------:R-:W-:Y:S02]  /*1e40*/  P2R R71, PR, RZ, 0x20 ;  /* 0x00000020ff477803 */ /* 0x000fe40000000000 */
[----:B------:R-:W-:Y:S02]  /*1e50*/  FSETP.GEU.AND P5, PT, R90, 1.175494350822287508e-38, PT ;  /* 0x008000005a00780b */ /* 0x000fe40003fae000 */
[----:B------:R-:W-:-:S07]  /*1e60*/  FSEL R37, R39, 1, P2 ;  /* 0x3f80000027257808 */ /* 0x000fce0001000000 */
[----:B------:R-:W-:Y:S01]  /*1e70*/  @P2 FMUL R90, R90, 0.25 ;  /* 0x3e8000005a5a2820 */ /* 0x000fe20000400000 */
[----:B------:R-:W-:Y:S02]  /*1e80*/  P2R R80, PR, RZ, 0x10 ;  /* 0x00000010ff507803 */ /* 0x000fe40000000000 */
[----:B-1----:R-:W-:Y:S02]  /*1e90*/  P2R R15, PR, RZ, 0x1 ;  /* 0x00000001ff0f7803 */ /* 0x002fe40000000000 */
[----:B------:R-:W-:Y:S02]  /*1ea0*/  ISETP.NE.AND P0, PT, R33, RZ, PT ;  /* 0x000000ff2100720c */ /* 0x000fe40003f05270 */
[----:B------:R-:W-:Y:S02]  /*1eb0*/  P2R R65, PR, RZ, 0x40 ;  /* 0x00000040ff417803 */ /* 0x000fe40000000000 */
[----:B------:R-:W-:Y:S02]  /*1ec0*/  P2R R18, PR, RZ, 0x2 ;  /* 0x00000002ff127803 */ /* 0x000fe40000000000 */
[----:B------:R-:W-:-:S07]  /*1ed0*/  P2R R100, PR, RZ, 0x8 ;  /* 0x00000008ff647803 */ /* 0x000fce0000000000 */
[----:B------:R-:W-:Y:S01]  /*1ee0*/  @!P0 FMUL R89, R89, 16777216 ;  /* 0x4b80000059598820 */ /* 0x000fe20000400000 */
[----:B------:R-:W-:Y:S01]  /*1ef0*/  @!P0 FMUL R82, R82, 16777216 ;  /* 0x4b80000052528820 */ /* 0x000fe20000400000 */
[----:B------:R-:W-:-:S04]  /*1f00*/  ISETP.NE.AND P0, PT, R65, RZ, PT ;  /* 0x000000ff4100720c */ /* 0x000fc80003f05270 */
[----:B------:R-:W-:Y:S02]  /*1f10*/  P2R R14, PR, RZ, 0x1 ;  /* 0x00000001ff0e7803 */ /* 0x000fe40000000000 */
[----:B------:R-:W-:Y:S01]  /*1f20*/  ISETP.NE.AND P0, PT, R29, RZ, PT ;  /* 0x000000ff1d00720c */ /* 0x000fe20003f05270 */
[----:B------:R-:W-:Y:S01]  /*1f30*/  @!P5 FMUL R90, R90, 16777216 ;  /* 0x4b8000005a5ad820 */ /* 0x000fe20000400000 */
[----:B------:R-:W-:Y:S01]  /*1f40*/  @!P5 FMUL R37, R37, 16777216 ;  /* 0x4b8000002525d820 */ /* 0x000fe20000400000 */
[----:B------:R-:W-:Y:S01]  /*1f50*/  ISETP.NE.AND P5, PT, R30, RZ, PT ;  /* 0x000000ff1e00720c */ /* 0x000fe20003fa5270 */
[----:B--2---:R-:W-:-:S04]  /*1f60*/  FADD R8, R8, 9.9999997473787516356e-06 ;  /* 0x3727c5ac08087421 */ /* 0x004fc80000000000 */
[----:B------:R-:W1:Y:S01]  /*1f70*/  MUFU.SQRT R34, R8 ;  /* 0x0000000800227308 */ /* 0x000e620000002000 */
[----:B------:R-:W-:Y:S01]  /*1f80*/  FADD R9, R9, 9.9999997473787516356e-06 ;  /* 0x3727c5ac09097421 */ /* 0x000fe20000000000 */
[----:B------:R-:W-:Y:S01]  /*1f90*/  FADD R10, R10, 9.9999997473787516356e-06 ;  /* 0x3727c5ac0a0a7421 */ /* 0x000fe20000000000 */
[----:B------:R-:W-:-:S05]  /*1fa0*/  FADD R11, R11, 9.9999997473787516356e-06 ;  /* 0x3727c5ac0b0b7421 */ /* 0x000fca0000000000 */
[----:B------:R-:W2:Y:S01]  /*1fb0*/  MUFU.SQRT R35, R9 ;  /* 0x0000000900237308 */ /* 0x000ea20000002000 */
[----:B-1----:R-:W-:-:S07]  /*1fc0*/  FSETP.GT.AND P2, PT, R34, 8.50705917302346158658e+37, PT ;  /* 0x7e8000002200780b */ /* 0x002fce0003f44000 */
[----:B------:R-:W1:Y:S01]  /*1fd0*/  MUFU.SQRT R41, R10 ;  /* 0x0000000a00297308 */ /* 0x000e620000002000 */
[----:B------:R-:W-:-:S07]  /*1fe0*/  FSETP.GEU.AND P4, PT, R34, 1.175494350822287508e-38, PT ;  /* 0x008000002200780b */ /* 0x000fce0003f8e000 */
[----:B------:R-:W3:Y:S01]  /*1ff0*/  MUFU.SQRT R38, R11 ;  /* 0x0000000b00267308 */ /* 0x000ee20000002000 */
[----:B------:R-:W-:Y:S01]  /*2000*/  FSEL R33, R39, 1, P2 ;  /* 0x3f80000027217808 */ /* 0x000fe20001000000 */
[----:B------:R-:W-:Y:S01]  /*2010*/  @P2 FMUL R34, R34, 0.25 ;  /* 0x3e80000022222820 */ /* 0x000fe20000400000 */
[----:B--2---:R-:W-:Y:S02]  /*2020*/  FSETP.GT.AND P2, PT, R35, 8.50705917302346158658e+37, PT ;  /* 0x7e8000002300780b */ /* 0x004fe40003f44000 */
[----:B-1----:R-:W-:Y:S02]  /*2030*/  FSETP.GT.AND P6, PT, R41, 8.50705917302346158658e+37, PT ;  /* 0x7e8000002900780b */ /* 0x002fe40003fc4000 */
[----:B------:R-:W-:Y:S02]  /*2040*/  FSETP.GEU.AND P3, PT, R35, 1.175494350822287508e-38, PT ;  /* 0x008000002300780b */ /* 0x000fe40003f6e000 */
[----:B---3--:R-:W-:Y:S02]  /*2050*/  FSETP.GT.AND P1, PT, R38, 8.50705917302346158658e+37, PT ;  /* 0x7e8000002600780b */ /* 0x008fe40003f24000 */
[----:B------:R-:W-:-:S05]  /*2060*/  FSEL R36, R39, 1, P2 ;  /* 0x3f80000027247808 */ /* 0x000fca0001000000 */
[----:B------:R-:W-:Y:S01]  /*2070*/  @P2 FMUL R35, R35, 0.25 ;  /* 0x3e80000023232820 */ /* 0x000fe20000400000 */
[C---:B------:R-:W-:Y:S01]  /*2080*/  FSETP.GEU.AND P2, PT, R41.reuse, 1.175494350822287508e-38, PT ;  /* 0x008000002900780b */ /* 0x040fe20003f4e000 */
[----:B------:R-:W-:Y:S01]  /*2090*/  @P6 FMUL R41, R41, 0.25 ;  /* 0x3e80000029296820 */ /* 0x000fe20000400000 */
[C---:B------:R-:W-:Y:S02]  /*20a0*/  FSEL R40, R39.reuse, 1, P6 ;  /* 0x3f80000027287808 */ /* 0x040fe40003000000 */
[C---:B------:R-:W-:Y:S02]  /*20b0*/  FSETP.GEU.AND P6, PT, R38.reuse, 1.175494350822287508e-38, PT ;  /* 0x008000002600780b */ /* 0x040fe40003fce000 */
[----:B------:R-:W-:Y:S01]  /*20c0*/  FSEL R39, R39, 1, P1 ;  /* 0x3f80000027277808 */ /* 0x000fe20000800000 */
[----:B------:R-:W-:Y:S01]  /*20d0*/  @P1 FMUL R38, R38, 0.25 ;  /* 0x3e80000026261820 */ /* 0x000fe20000400000 */
[----:B------:R-:W-:-:S05]  /*20e0*/  ISETP.NE.AND P1, PT, R18, RZ, PT ;  /* 0x000000ff1200720c */ /* 0x000fca0003f25270 */
[----:B------:R-:W-:Y:S01]  /*20f0*/  @!P2 FMUL R41, R41, 16777216 ;  /* 0x4b8000002929a820 */ /* 0x000fe20000400000 */
[----:B------:R-:W-:-:S03]  /*2100*/  @!P2 FMUL R40, R40, 16777216 ;  /* 0x4b8000002828a820 */ /* 0x000fc60000400000 */
[----:B------:R-:W-:Y:S01]  /*2110*/  @!P6 FMUL R38, R38, 16777216 ;  /* 0x4b8000002626e820 */ /* 0x000fe20000400000 */
[----:B------:R-:W-:Y:S01]  /*2120*/  @!P6 FMUL R39, R39, 16777216 ;  /* 0x4b8000002727e820 */ /* 0x000fe20000400000 */
[----:B------:R-:W-:Y:S02]  /*2130*/  ISETP.NE.AND P6, PT, R31, RZ, PT ;  /* 0x000000ff1f00720c */ /* 0x000fe40003fc5270 */
[----:B------:R-:W-:Y:S01]  /*2140*/  ISETP.NE.AND P2, PT, R60, RZ, PT ;  /* 0x000000ff3c00720c */ /* 0x000fe20003f45270 */
[----:B------:R-:W-:Y:S01]  /*2150*/  @!P1 FMUL R83, R83, 16777216 ;  /* 0x4b80000053539820 */ /* 0x000fe20000400000 */
[----:B------:R-:W-:Y:S01]  /*2160*/  @!P1 FMUL R77, R77, 16777216 ;  /* 0x4b8000004d4d9820 */ /* 0x000fe20000400000 */
[----:B------:R-:W-:Y:S02]  /*2170*/  ISETP.NE.AND P1, PT, R19, RZ, PT ;  /* 0x000000ff1300720c */ /* 0x000fe40003f25270 */
[----:B------:R-:W-:Y:S02]  /*2180*/  SEL R8, RZ, 0x1, !P6 ;  /* 0x00000001ff087807 */ /* 0x000fe40007000000 */
[----:B------:R-:W-:-:S02]  /*2190*/  SEL R11, RZ, 0x1, !P2 ;  /* 0x00000001ff0b7807 */ /* 0x000fc40005000000 */
[----:B------:R-:W-:Y:S02]  /*21a0*/  ISETP.NE.AND P2, PT, R47, RZ, PT ;  /* 0x000000ff2f00720c */ /* 0x000fe40003f45270 */
[----:B------:R-:W-:Y:S02]  /*21b0*/  SEL R47, R8, 0x2, P0 ;  /* 0x00000002082f7807 */ /* 0x000fe40000000000 */
[----:B------:R-:W-:Y:S01]  /*21c0*/  ISETP.NE.AND P0, PT, R14, RZ, PT ;  /* 0x000000ff0e00720c */ /* 0x000fe20003f05270 */
[----:B------:R-:W-:Y:S01]  /*21d0*/  @!P4 FMUL R34, R34, 16777216 ;  /* 0x4b8000002222c820 */ /* 0x000fe20000400000 */
[----:B------:R-:W-:Y:S01]  /*21e0*/  ISETP.NE.AND P6, PT, R46, RZ, PT ;  /* 0x000000ff2e00720c */ /* 0x000fe20003fc5270 */
[----:B------:R-:W-:Y:S01]  /*21f0*/  @!P4 FMUL R33, R33, 16777216 ;  /* 0x4b8000002121c820 */ /* 0x000fe20000400000 */
[----:B------:R-:W-:Y:S02]  /*2200*/  SEL R46, R11, 0x2, P0 ;  /* 0x000000020b2e7807 */ /* 0x000fe40000000000 */
[----:B------:R-:W-:-:S02]  /*2210*/  ISETP.NE.AND P4, PT, R28, RZ, PT ;  /* 0x000000ff1c00720c */ /* 0x000fc40003f85270 */
[----:B------:R-:W-:Y:S01]  /*2220*/  ISETP.NE.AND P0, PT, R15, RZ, PT ;  /* 0x000000ff0f00720c */ /* 0x000fe20003f05270 */
[----:B------:R-:W1:Y:S01]  /*2230*/  LDC.64 R28, c[0x0][0x220] ;  /* 0x00008800ff1c7b82 */ /* 0x000e620000000a00 */
[----:B------:R-:W-:Y:S01]  /*2240*/  @!P1 FMUL R95, R95, 16777216 ;  /* 0x4b8000005f5f9820 */ /* 0x000fe20000400000 */
[----:B------:R-:W-:Y:S01]  /*2250*/  @!P1 FMUL R84, R84, 16777216 ;  /* 0x4b80000054549820 */ /* 0x000fe20000400000 */
[----:B------:R-:W-:-:S05]  /*2260*/  ISETP.NE.AND P1, PT, R101, RZ, PT ;  /* 0x000000ff6500720c */ /* 0x000fca0003f25270 */
[----:B------:R-:W2:Y:S01]  /*2270*/  LDC.64 R14, c[0x0][0x210] ;  /* 0x00008400ff0e7b82 */ /* 0x000ea20000000a00 */
[----:B------:R-:W-:Y:S01]  /*2280*/  @!P3 FMUL R35, R35, 16777216 ;  /* 0x4b8000002323b820 */ /* 0x000fe20000400000 */
[----:B------:R-:W-:Y:S01]  /*2290*/  @!P3 FMUL R36, R36, 16777216 ;  /* 0x4b8000002424b820 */ /* 0x000fe20000400000 */
[----:B------:R-:W-:Y:S02]  /*22a0*/  ISETP.NE.AND P3, PT, R59, RZ, PT ;  /* 0x000000ff3b00720c */ /* 0x000fe40003f65270 */
[----:B------:R-:W-:Y:S02]  /*22b0*/  SEL R59, RZ, 0x1, !P1 ;  /* 0x00000001ff3b7807 */ /* 0x000fe40004800000 */
[----:B------:R-:W-:-:S04]  /*22c0*/  ISETP.NE.AND P1, PT, R102, RZ, PT ;  /* 0x000000ff6600720c */ /* 0x000fc80003f25270 */
[----:B------:R-:W-:Y:S02]  /*22d0*/  SEL R9, RZ, 0x1, !P1 ;  /* 0x00000001ff097807 */ /* 0x000fe40004800000 */
[----:B------:R-:W-:-:S04]  /*22e0*/  ISETP.NE.AND P1, PT, R103, RZ, PT ;  /* 0x000000ff6700720c */ /* 0x000fc80003f25270 */
[----:B------:R-:W-:Y:S02]  /*22f0*/  SEL R10, RZ, 0x1, !P1 ;  /* 0x00000001ff0a7807 */ /* 0x000fe40004800000 */
[----:B------:R-:W-:Y:S02]  /*2300*/  ISETP.NE.AND P1, PT, R17, RZ, PT ;  /* 0x000000ff1100720c */ /* 0x000fe40003f25270 */
[----:B------:R-:W-:Y:S02]  /*2310*/  CS2R R16, SRZ ;  /* 0x0000000000107805 */ /* 0x000fe4000001ff00 */
[----:B------:R-:W-:Y:S02]  /*2320*/  SEL R60, R9, 0x2, P5 ;  /* 0x00000002093c7807 */ /* 0x000fe40002800000 */
[----:B------:R-:W-:Y:S02]  /*2330*/  CS2R R8, SRZ ;  /* 0x0000000000087805 */ /* 0x000fe4000001ff00 */
[----:B------:R-:W-:-:S02]  /*2340*/  SEL R65, R10, 0x2, P1 ;  /* 0x000000020a417807 */ /* 0x000fc40000800000 */
[----:B------:R-:W-:Y:S02]  /*2350*/  CS2R R10, SRZ ;  /* 0x00000000000a7805 */ /* 0x000fe4000001ff00 */
[----:B------:R-:W-:Y:S01]  /*2360*/  CS2R R18, SRZ ;  /* 0x0000000000127805 */ /* 0x000fe2000001ff00 */
[----:B--2---:R-:W-:-:S04]  /*2370*/  IMAD.WIDE R30, R13, 0x4, R14 ;  /* 0x000000040d1e7825 */ /* 0x004fc800078e020e */
[----:B-1----:R-:W-:Y:S01]  /*2380*/  IMAD.WIDE R28, R12, 0x4, R28 ;  /* 0x000000040c1c7825 */ /* 0x002fe200078e021c */
[----:B------:R1:W2:Y:S04]  /*2390*/  @!P0 LDG.E.EL.128 R8, desc[UR6][R30.64] ;  /* 0x000000061e088981 */ /* 0x0002a8000c2e1d00 */
[----:B------:R-:W2:Y:S01]  /*23a0*/  @!P0 LDG.E.EL.128 R16, desc[UR6][R28.64+0x10] ;  /* 0x000010061c108981 */ /* 0x000ea2000c2e1d00 */
[----:B-1----:R-:W-:Y:S02]  /*23b0*/  P2R R30, PR, RZ, 0x1 ;  /* 0x00000001ff1e7803 */ /* 0x002fe40000000000 */
[----:B------:R-:W-:-:S04]  /*23c0*/  ISETP.NE.AND P0, PT, R32, RZ, PT ;  /* 0x000000ff2000720c */ /* 0x000fc80003f05270 */
[----:B------:R-:W-:Y:S02]  /*23d0*/  SEL R65, R65, 0x3, P0 ;  /* 0x0000000341417807 */ /* 0x000fe40000000000 */
[----:B------:R-:W-:Y:S02]  /*23e0*/  ISETP.NE.AND P0, PT, R88, RZ, PT ;  /* 0x000000ff5800720c */ /* 0x000fe40003f05270 */
[----:B------:R-:W-:Y:S02]  /*23f0*/  P2R R103, PR, RZ, 0x40 ;  /* 0x00000040ff677803 */ /* 0x000fe40000000000 */
[----:B------:R-:W-:-:S04]  /*2400*/  ISETP.NE.AND P6, PT, R67, RZ, PT ;  /* 0x000000ff4300720c */ /* 0x000fc80003fc5270 */
[----:B------:R-:W-:Y:S02]  /*2410*/  P2R R102, PR, RZ, 0x40 ;  /* 0x00000040ff667803 */ /* 0x000fe40000000000 */
[----:B------:R-:W-:-:S04]  /*2420*/  ISETP.NE.AND P6, PT, R64, RZ, PT ;  /* 0x000000ff4000720c */ /* 0x000fc80003fc5270 */
[----:B------:R-:W-:Y:S02]  /*2430*/  P2R R67, PR, RZ, 0x40 ;  /* 0x00000040ff437803 */ /* 0x000fe40000000000 */
[----:B------:R-:W-:Y:S02]  /*2440*/  ISETP.NE.AND P6, PT, R66, RZ, PT ;  /* 0x000000ff4200720c */ /* 0x000fe40003fc5270 */
[----:B------:R-:W-:Y:S02]  /*2450*/  SEL R101, RZ, 0x1, !P3 ;  /* 0x00000001ff657807 */ /* 0x000fe40005800000 */
[----:B------:R-:W-:Y:S02]  /*2460*/  P2R R64, PR, RZ, 0x40 ;  /* 0x00000040ff407803 */ /* 0x000fe40000000000 */
[----:B------:R-:W-:Y:S02]  /*2470*/  ISETP.NE.AND P6, PT, R61, RZ, PT ;  /* 0x000000ff3d00720c */ /* 0x000fe40003fc5270 */
[----:B------:R-:W-:-:S02]  /*2480*/  ISETP.NE.AND P3, PT, R48, RZ, PT ;  /* 0x000000ff3000720c */ /* 0x000fc40003f65270 */
[----:B------:R-:W-:Y:S02]  /*2490*/  P2R R61, PR, RZ, 0x40 ;  /* 0x00000040ff3d7803 */ /* 0x000fe40000000000 */
[----:B------:R-:W-:Y:S02]  /*24a0*/  ISETP.NE.AND P6, PT, R58, RZ, PT ;  /* 0x000000ff3a00720c */ /* 0x000fe40003fc5270 */
[----:B------:R-:W-:Y:S02]  /*24b0*/  SEL R59, R59, 0x2, P4 ;  /* 0x000000023b3b7807 */ /* 0x000fe40002000000 */
[----:B------:R-:W-:Y:S02]  /*24c0*/  ISETP.NE.AND P4, PT, R71, RZ, PT ;  /* 0x000000ff4700720c */ /* 0x000fe40003f85270 */
[----:B------:R-:W-:Y:S02]  /*24d0*/  ISETP.NE.AND P5, PT, R70, RZ, PT ;  /* 0x000000ff4600720c */ /* 0x000fe40003fa5270 */
[----:B------:R-:W-:-:S02]  /*24e0*/  SEL R59, R59, 0x3, P2 ;  /* 0x000000033b3b7807 */ /* 0x000fc40001000000 */
[----:B------:R-:W-:Y:S02]  /*24f0*/  SEL R47, R47, 0x3, P3 ;  /* 0x000000032f2f7807 */ /* 0x000fe40001800000 */
[----:B------:R-:W-:Y:S01]  /*2500*/  ISETP.NE.AND P1, PT, R72, RZ, PT ;  /* 0x000000ff4800720c */ /* 0x000fe20003f25270 */
[----:B--2---:R-:W-:Y:S01]  /*2510*/  FADD R13, R18, R10 ;  /* 0x0000000a120d7221 */ /* 0x004fe20000000000 */
[----:B------:R-:W-:Y:S02]  /*2520*/  P2R R18, PR, RZ, 0x1 ;  /* 0x00000001ff127803 */ /* 0x000fe40000000000 */
[----:B------:R-:W-:Y:S01]  /*2530*/  ISETP.NE.AND P0, PT, R79, RZ, PT ;  /* 0x000000ff4f00720c */ /* 0x000fe20003f05270 */
[----:B------:R-:W-:-:S03]  /*2540*/  FADD R32, R19, R11 ;  /* 0x0000000b13207221 */ /* 0x000fc60000000000 */
[----:B------:R-:W-:Y:S02]  /*2550*/  P2R R19, PR, RZ, 0x1 ;  /* 0x00000001ff137803 */ /* 0x000fe40000000000 */
[----:B------:R-:W-:-:S04]  /*2560*/  ISETP.NE.AND P0, PT, R78, RZ, PT ;  /* 0x000000ff4e00720c */ /* 0x000fc80003f05270 */
[----:B------:R-:W-:Y:S02]  /*2570*/  P2R R31, PR, RZ, 0x1 ;  /* 0x00000001ff1f7803 */ /* 0x000fe40000000000 */
[----:B------:R-:W-:-:S04]  /*2580*/  ISETP.NE.AND P0, PT, R80, RZ, PT ;  /* 0x000000ff5000720c */ /* 0x000fc80003f05270 */
[----:B------:R-:W-:Y:S02]  /*2590*/  P2R R48, PR, RZ, 0x1 ;  /* 0x00000001ff307803 */ /* 0x000fe40000000000 */
[----:B------:R-:W-:-:S04]  /*25a0*/  ISETP.NE.AND P0, PT, R75, RZ, PT ;  /* 0x000000ff4b00720c */ /* 0x000fc80003f05270 */
[----:B------:R-:W-:Y:S02]  /*25b0*/  P2R R58, PR, RZ, 0x1 ;  /* 0x00000001ff3a7803 */ /* 0x000fe40000000000 */
[----:B------:R-:W-:Y:S02]  /*25c0*/  ISETP.NE.AND P0, PT, R76, RZ, PT ;  /* 0x000000ff4c00720c */ /* 0x000fe40003f05270 */
[----:B------:R-:W-:Y:S02]  /*25d0*/  SEL R11, RZ, 0x1, !P6 ;  /* 0x00000001ff0b7807 */ /* 0x000fe40007000000 */
        /* <DEDUP_REMOVED lines=10> */
[----:B------:R-:W-:-:S02]  /*2680*/  ISETP.NE.AND P0, PT, R68, RZ, PT ;  /* 0x000000ff4400720c */ /* 0x000fc40003f05270 */
[----:B------:R-:W-:Y:S02]  /*2690*/  SEL R101, R101, 0x2, P6 ;  /* 0x0000000265657807 */ /* 0x000fe40003000000 */
[----:B------:R-:W-:Y:S02]  /*26a0*/  ISETP.NE.AND P6, PT, R67, RZ, PT ;  /* 0x000000ff4300720c */ /* 0x000fe40003fc5270 */
[----:B------:R-:W-:Y:S02]  /*26b0*/  P2R R67, PR, RZ, 0x1 ;  /* 0x00000001ff437803 */ /* 0x000fe40000000000 */
[----:B------:R-:W-:-:S04]  /*26c0*/  ISETP.NE.AND P0, PT, R63, RZ, PT ;  /* 0x000000ff3f00720c */ /* 0x000fc80003f05270 */
        /* <DEDUP_REMOVED lines=18> */
[----:B------:R-:W-:Y:S01]  /*27f0*/  SEL R11, R11, 0x2, P6 ;  /* 0x000000020b0b7807 */ /* 0x000fe20003000000 */
[----:B------:R-:W-:Y:S01]  /*2800*/  MUFU.RCP R41, R41 ;  /* 0x0000002900297308 */ /* 0x000fe20000001000 */
[----:B------:R-:W-:Y:S01]  /*2810*/  P2R R50, PR, RZ, 0x1 ;  /* 0x00000001ff327803 */ /* 0x000fe20000000000 */
[----:B------:R-:W1:Y:S01]  /*2820*/  LDC.64 R52, c[0x0][0x240] ;  /* 0x00009000ff347b82 */ /* 0x000e620000000a00 */
[----:B------:R-:W-:-:S04]  /*2830*/  ISETP.NE.AND P0, PT, R45, RZ, PT ;  /* 0x000000ff2d00720c */ /* 0x000fc80003f05270 */
[----:B------:R-:W-:Y:S02]  /*2840*/  P2R R45, PR, RZ, 0x1 ;  /* 0x00000001ff2d7803 */ /* 0x000fe40000000000 */
[----:B------:R-:W-:-:S04]  /*2850*/  ISETP.NE.AND P0, PT, R44, RZ, PT ;  /* 0x000000ff2c00720c */ /* 0x000fc80003f05270 */
[----:B------:R-:W-:Y:S02]  /*2860*/  P2R R44, PR, RZ, 0x1 ;  /* 0x00000001ff2c7803 */ /* 0x000fe40000000000 */
[----:B------:R-:W-:-:S04]  /*2870*/  ISETP.NE.AND P0, PT, R43, RZ, PT ;  /* 0x000000ff2b00720c */ /* 0x000fc80003f05270 */
[----:B------:R-:W-:Y:S02]  /*2880*/  P2R R43, PR, RZ, 0x1 ;  /* 0x00000001ff2b7803 */ /* 0x000fe40000000000 */
[----:B------:R-:W-:Y:S02]  /*2890*/  ISETP.NE.AND P0, PT, R42, RZ, PT ;  /* 0x000000ff2a00720c */ /* 0x000fe40003f05270 */
[----:B------:R-:W-:Y:S02]  /*28a0*/  ISETP.NE.AND P6, PT, R102, RZ, PT ;  /* 0x000000ff6600720c */ /* 0x000fe40003fc5270 */
[----:B------:R-:W-:Y:S02]  /*28b0*/  P2R R42, PR, RZ, 0x1 ;  /* 0x00000001ff2a7803 */ /* 0x000fe40000000000 */
[----:B------:R-:W-:Y:S02]  /*28c0*/  ISETP.NE.AND P0, PT, R49, RZ, PT ;  /* 0x000000ff3100720c */ /* 0x000fe40003f05270 */
[----:B------:R-:W-:-:S02]  /*28d0*/  SEL R10, R10, 0x2, P6 ;  /* 0x000000020a0a7807 */ /* 0x000fc40003000000 */
[----:B------:R-:W-:Y:S02]  /*28e0*/  SEL R46, R46, 0x3, P0 ;  /* 0x000000032e2e7807 */ /* 0x000fe40000000000 */
[----:B------:R-:W-:Y:S02]  /*28f0*/  ISETP.NE.AND P0, PT, R42, RZ, PT ;  /* 0x000000ff2a00720c */ /* 0x000fe40003f05270 */
[----:B------:R-:W-:Y:S02]  /*2900*/  ISETP.NE.AND P6, PT, R103, RZ, PT ;  /* 0x000000ff6700720c */ /* 0x000fe40003fc5270 */
[----:B------:R-:W-:Y:S02]  /*2910*/  SEL R59, R59, 0x4, P0 ;  /* 0x000000043b3b7807 */ /* 0x000fe40000000000 */
[----:B------:R-:W-:Y:S02]  /*2920*/  SEL R60, R60, 0x3, P6 ;  /* 0x000000033c3c7807 */ /* 0x000fe40003000000 */
[----:B------:R-:W-:-:S04]  /*2930*/  ISETP.NE.AND P0, PT, R43, RZ, PT ;  /* 0x000000ff2b00720c */ /* 0x000fc80003f05270 */
[----:B------:R-:W-:Y:S02]  /*2940*/  SEL R60, R60, 0x4, P0 ;  /* 0x000000043c3c7807 */ /* 0x000fe40000000000 */
[----:B------:R-:W-:-:S04]  /*2950*/  ISETP.NE.AND P0, PT, R44, RZ, PT ;  /* 0x000000ff2c00720c */ /* 0x000fc80003f05270 */
[----:B------:R-:W-:Y:S02]  /*2960*/  SEL R65, R65, 0x4, P0 ;  /* 0x0000000441417807 */ /* 0x000fe40000000000 */
[----:B------:R-:W-:Y:S02]  /*2970*/  ISETP.NE.AND P0, PT, R45, RZ, PT ;  /* 0x000000ff2d00720c */ /* 0x000fe40003f05270 */
[----:B------:R-:W-:Y:S02]  /*2980*/  SEL R10, R10, 0x3, P4 ;  /* 0x000000030a0a7807 */ /* 0x000fe40002000000 */
[----:B------:R-:W-:Y:S02]  /*2990*/  SEL R43, R47, 0x4, P0 ;  /* 0x000000042f2b7807 */ /* 0x000fe40000000000 */
[----:B------:R-:W-:Y:S02]  /*29a0*/  ISETP.NE.AND P0, PT, R50, RZ, PT ;  /* 0x000000ff3200720c */ /* 0x000fe40003f05270 */
[----:B------:R-:W-:-:S02]  /*29b0*/  SEL R11, R11, 0x3, P5 ;  /* 0x000000030b0b7807 */ /* 0x000fc40002800000 */
[----:B------:R-:W-:Y:S02]  /*29c0*/  SEL R10, R10, 0x4, P0 ;  /* 0x000000040a0a7807 */ /* 0x000fe40000000000 */
[----:B------:R-:W-:Y:S02]  /*29d0*/  ISETP.NE.AND P0, PT, R51, RZ, PT ;  /* 0x000000ff3300720c */ /* 0x000fe40003f05270 */
[----:B------:R-:W-:Y:S02]  /*29e0*/  SEL R101, R101, 0x3, P1 ;  /* 0x0000000365657807 */ /* 0x000fe40000800000 */
[----:B------:R-:W-:Y:S02]  /*29f0*/  ISETP.NE.AND P6, PT, R86, RZ, PT ;  /* 0x000000ff5600720c */ /* 0x000fe40003fc5270 */
[----:B------:R-:W-:Y:S02]  /*2a00*/  ISETP.NE.AND P2, PT, R85, RZ, PT ;  /* 0x000000ff5500720c */ /* 0x000fe40003f45270 */
[----:B------:R-:W-:-:S02]  /*2a10*/  ISETP.NE.AND P3, PT, R98, RZ, PT ;  /* 0x000000ff6200720c */ /* 0x000fc40003f65270 */
[----:B------:R-:W-:Y:S01]  /*2a20*/  ISETP.NE.AND P4, PT, R99, RZ, PT ;  /* 0x000000ff6300720c */ /* 0x000fe20003f85270 */
[----:B------:R-:W-:Y:S01]  /*2a30*/  FADD R47, R16, R8 ;  /* 0x00000008102f7221 */ /* 0x000fe20000000000 */
[----:B------:R-:W-:Y:S01]  /*2a40*/  SEL R11, R11, 0x4, P0 ;  /* 0x000000040b0b7807 */ /* 0x000fe20000000000 */
[----:B------:R-:W-:Y:S01]  /*2a50*/  MUFU.RCP R90, R90 ;  /* 0x0000005a005a7308 */ /* 0x000fe20000001000 */
[----:B------:R-:W-:Y:S01]  /*2a60*/  ISETP.NE.AND P0, PT, R54, RZ, PT ;  /* 0x000000ff3600720c */ /* 0x000fe20003f05270 */
[----:B------:R-:W2:Y:S03]  /*2a70*/  LDC.64 R50, c[0x0][0x238] ;  /* 0x00008e00ff327b82 */ /* 0x000ea60000000a00 */
[----:B------:R-:W-:Y:S02]  /*2a80*/  SEL R101, R101, 0x4, P0 ;  /* 0x0000000465657807 */ /* 0x000fe40000000000 */
[----:B------:R-:W-:-:S04]  /*2a90*/  ISETP.NE.AND P0, PT, R55, RZ, PT ;  /* 0x000000ff3700720c */ /* 0x000fc80003f05270 */
        /* <DEDUP_REMOVED lines=25> */
[----:B------:R-:W-:Y:S02]  /*2c30*/  ISETP.NE.AND P0, PT, R48, RZ, PT ;  /* 0x000000ff3000720c */ /* 0x000fe40003f05270 */
[----:B------:R-:W3:Y:S02]  /*2c40*/  LDC.64 R48, c[0x0][0x228] ;  /* 0x00008a00ff307b82 */ /* 0x000ee40000000a00 */
        /* <DEDUP_REMOVED lines=8> */
[----:B------:R-:W4:Y:S01]  /*2cd0*/  MUFU.RCP R30, R83 ;  /* 0x00000053001e7308 */ /* 0x000f220000001000 */
[----:B------:R-:W-:Y:S02]  /*2ce0*/  ISETP.NE.AND P1, PT, R87, RZ, PT ;  /* 0x000000ff5700720c */ /* 0x000fe40003f25270 */
[----:B------:R-:W-:Y:S02]  /*2cf0*/  ISETP.NE.AND P5, PT, R100, RZ, PT ;  /* 0x000000ff6400720c */ /* 0x000fe40003fa5270 */
[----:B------:R-:W-:Y:S02]  /*2d00*/  SEL R101, R101, 0x7, P1 ;  /* 0x0000000765657807 */ /* 0x000fe40000800000 */
[----:B------:R-:W-:-:S02]  /*2d10*/  ISETP.NE.AND P1, PT, R97, RZ, PT ;  /* 0x000000ff6100720c */ /* 0x000fc40003f25270 */
[----:B------:R-:W-:Y:S02]  /*2d20*/  SEL R11, R11, 0x7, P6 ;  /* 0x000000070b0b7807 */ /* 0x000fe40003000000 */
[----:B------:R-:W-:Y:S02]  /*2d30*/  SEL R10, R10, 0x7, P2 ;  /* 0x000000070a0a7807 */ /* 0x000fe40001000000 */
[----:B------:R-:W-:Y:S02]  /*2d40*/  SEL R18, R46, 0x8, P3 ;  /* 0x000000082e127807 */ /* 0x000fe40001800000 */
[----:B------:R-:W-:Y:S02]  /*2d50*/  SEL R101, R101, 0x8, P4 ;  /* 0x0000000865657807 */ /* 0x000fe40002000000 */
[----:B------:R-:W-:Y:S02]  /*2d60*/  SEL R11, R11, 0x8, P5 ;  /* 0x000000080b0b7807 */ /* 0x000fe40002800000 */
[----:B------:R-:W-:Y:S01]  /*2d70*/  SEL R10, R10, 0x8, P1 ;  /* 0x000000080a0a7807 */ /* 0x000fe20000800000 */
[----:B------:R-:W-:Y:S01]  /*2d80*/  FADD R46, R17, R9 ;  /* 0x00000009112e7221 */ /* 0x000fe20000000000 */
[----:B------:R-:W-:Y:S01]  /*2d90*/  PRMT R101, R101, 0x3340, R18 ;  /* 0x0000334065657816 */ /* 0x000fe20000000012 */
[----:B----4-:R-:W-:Y:S01]  /*2da0*/  FMUL R77, R30, R77 ;  /* 0x0000004d1e4d7220 */ /* 0x010fe20000400000 */
[----:B------:R-:W-:-:S02]  /*2db0*/  PRMT R54, R10, 0x3340, R11 ;  /* 0x000033400a367816 */ /* 0x000fc4000000000b */
[----:B------:R-:W-:Y:S02]  /*2dc0*/  CS2R R8, SRZ ;  /* 0x0000000000087805 */ /* 0x000fe4000001ff00 */
[----:B------:R-:W-:Y:S02]  /*2dd0*/  CS2R R10, SRZ ;  /* 0x00000000000a7805 */ /* 0x000fe4000001ff00 */
[----:B------:R-:W-:Y:S02]  /*2de0*/  CS2R R16, SRZ ;  /* 0x0000000000107805 */ /* 0x000fe4000001ff00 */
[----:B------:R-:W-:Y:S01]  /*2df0*/  CS2R R18, SRZ ;  /* 0x0000000000127805 */ /* 0x000fe2000001ff00 */
[----:B------:R-:W-:Y:S01]  /*2e00*/  IMAD.WIDE R30, R7, 0x4, R14 ;  /* 0x00000004071e7825 */ /* 0x000fe200078e020e */
[----:B------:R4:W5:Y:S03]  /*2e10*/  @!P0 LDG.E.EL.128 R8, desc[UR6][R28.64] ;  /* 0x000000061c088981 */ /* 0x000966000c2e1d00 */
[----:B---3--:R-:W-:Y:S01]  /*2e20*/  IMAD.WIDE R48, R12, 0x4, R48 ;  /* 0x000000040c307825 */ /* 0x008fe200078e0230 */
[----:B------:R3:W5:Y:S01]  /*2e30*/  @!P0 LDG.E.EL.128 R16, desc[UR6][R30.64] ;  /* 0x000000061e108981 */ /* 0x000762000c2e1d00 */
[----:B----4-:R-:W-:-:S02]  /*2e40*/  CS2R R28, SRZ ;  /* 0x00000000001c7805 */ /* 0x010fc4000001ff00 */
[----:B---3--:R-:W-:-:S06]  /*2e50*/  CS2R R30, SRZ ;  /* 0x00000000001e7805 */ /* 0x008fcc000001ff00 */
[----:B------:R-:W3:Y:S01]  /*2e60*/  @!P0 LDG.E.EL.128 R28, desc[UR6][R48.64] ;  /* 0x00000006301c8981 */ /* 0x000ee2000c2e1d00 */
[----:B------:R-:W4:Y:S08]  /*2e70*/  MUFU.RCP R34, R34 ;  /* 0x0000002200227308 */ /* 0x000f300000001000 */
[----:B------:R-:W1:Y:S08]  /*2e80*/  MUFU.RCP R35, R35 ;  /* 0x0000002300237308 */ /* 0x000e700000001000 */
[----:B------:R-:W1:Y:S08]  /*2e90*/  MUFU.RCP R38, R38 ;  /* 0x0000002600267308 */ /* 0x000e700000001000 */
[----:B------:R-:W2:Y:S08]  /*2ea0*/  MUFU.RCP R89, R89 ;  /* 0x0000005900597308 */ /* 0x000eb00000001000 */
[----:B------:R-:W2:Y:S01]  /*2eb0*/  MUFU.RCP R95, R95 ;  /* 0x0000005f005f7308 */ /* 0x000ea20000001000 */
[----:B------:R-:W-:Y:S01]  /*2ec0*/  FMUL R59, R41, R40 ;  /* 0x00000028293b7220 */ /* 0x000fe20000400000 */
[----:B------:R-:W-:Y:S01]  /*2ed0*/  FMUL R56, R90, R37 ;  /* 0x000000255a387220 */ /* 0x000fe20000400000 */
[----:B----4-:R-:W-:Y:S01]  /*2ee0*/  FMUL R57, R34, R33 ;  /* 0x0000002122397220 */ /* 0x010fe20000400000 */
[----:B01----:R-:W-:Y:S01]  /*2ef0*/  FMUL R58, R35, R36 ;  /* 0x00000024233a7220 */ /* 0x003fe20000400000 */
[----:B------:R-:W-:Y:S01]  /*2f00*/  FMUL R40, R38, R39 ;  /* 0x0000002726287220 */ /* 0x000fe20000400000 */
[----:B--2---:R-:W-:Y:S01]  /*2f10*/  FMUL R82, R89, R82 ;  /* 0x0000005259527220 */ /* 0x004fe20000400000 */
[----:B------:R-:W-:-:S04]  /*2f20*/  IMAD.WIDE R50, R12, 0x4, R50 ;  /* 0x000000040c327825 */ /* 0x000fc800078e0232 */
[----:B------:R-:W-:Y:S01]  /*2f30*/  FMUL R55, R95, R84 ;  /* 0x000000545f377220 */ /* 0x000fe20000400000 */
[----:B------:R-:W-:-:S04]  /*2f40*/  IMAD.WIDE R52, R12, 0x4, R52 ;  /* 0x000000040c347825 */ /* 0x000fc800078e0234 */
[----:B-----5:R-:W-:Y:S01]  /*2f50*/  FADD R36, R11, R19 ;  /* 0x000000130b247221 */ /* 0x020fe20000000000 */
[----:B------:R-:W-:Y:S01]  /*2f60*/  FADD R33, R10, R18 ;  /* 0x000000120a217221 */ /* 0x000fe20000000000 */
[----:B------:R-:W-:Y:S01]  /*2f70*/  FADD R38, R9, R17 ;  /* 0x0000001109267221 */ /* 0x000fe20000000000 */
[----:B------:R-:W-:Y:S01]  /*2f80*/  FADD R37, R8, R16 ;  /* 0x0000001008257221 */ /* 0x000fe20000000000 */
[----:B------:R-:W-:Y:S02]  /*2f90*/  CS2R R8, SRZ ;  /* 0x0000000000087805 */ /* 0x000fe4000001ff00 */
[----:B------:R-:W-:Y:S02]  /*2fa0*/  CS2R R10, SRZ ;  /* 0x00000000000a7805 */ /* 0x000fe4000001ff00 */
[----:B------:R-:W-:Y:S02]  /*2fb0*/  CS2R R16, SRZ ;  /* 0x0000000000107805 */ /* 0x000fe4000001ff00 */
[----:B------:R-:W-:-:S02]  /*2fc0*/  CS2R R18, SRZ ;  /* 0x0000000000127805 */ /* 0x000fc4000001ff00 */
[----:B------:R-:W2:Y:S04]  /*2fd0*/  @!P0 LDG.E.EL.128 R8, desc[UR6][R48.64+0x10] ;  /* 0x0000100630088981 */ /* 0x000ea8000c2e1d00 */
[----:B------:R-:W4:Y:S01]  /*2fe0*/  @!P0 LDG.E.EL.128 R16, desc[UR6][R50.64] ;  /* 0x0000000632108981 */ /* 0x000f22000c2e1d00 */
[----:B---3--:R-:W-:Y:S01]  /*2ff0*/  FADD R28, R37, -R28 ;  /* 0x8000001c251c7221 */ /* 0x008fe20000000000 */
[----:B------:R-:W-:Y:S01]  /*3000*/  FADD R29, R38, -R29 ;  /* 0x8000001d261d7221 */ /* 0x000fe20000000000 */
[----:B------:R-:W-:Y:S01]  /*3010*/  FADD R30, R33, -R30 ;  /* 0x8000001e211e7221 */ /* 0x000fe20000000000 */
[----:B------:R-:W-:Y:S01]  /*3020*/  FADD R31, R36, -R31 ;  /* 0x8000001f241f7221 */ /* 0x000fe20000000000 */
[----:B------:R-:W-:Y:S01]  /*3030*/  FMUL R77, R28, R77 ;  /* 0x0000004d1c4d7220 */ /* 0x000fe20000400000 */
[----:B------:R-:W-:Y:S01]  /*3040*/  FMUL R82, R29, R82 ;  /* 0x000000521d527220 */ /* 0x000fe20000400000 */
[----:B------:R-:W-:Y:S01]  /*3050*/  FMUL R55, R30, R55 ;  /* 0x000000371e377220 */ /* 0x000fe20000400000 */
[----:B------:R-:W-:Y:S01]  /*3060*/  FMUL R56, R31, R56 ;  /* 0x000000381f387220 */ /* 0x000fe20000400000 */
[----:B------:R-:W-:-:S02]  /*3070*/  CS2R R28, SRZ ;  /* 0x00000000001c7805 */ /* 0x000fc4000001ff00 */
[----:B------:R-:W-:-:S06]  /*3080*/  CS2R R30, SRZ ;  /* 0x00000000001e7805 */ /* 0x000fcc000001ff00 */
[----:B------:R-:W4:Y:S01]  /*3090*/  @!P0 LDG.E.EL.128 R28, desc[UR6][R52.64] ;  /* 0x00000006341c8981 */ /* 0x000f22000c2e1d00 */
[----:B------:R-:W-:Y:S01]  /*30a0*/  ISETP.NE.AND P1, PT, R96, RZ, PT ;  /* 0x000000ff6000720c */ /* 0x000fe20003f25270 */
[----:B--2---:R-:W-:Y:S01]  /*30b0*/  FADD R11, R32, -R11 ;  /* 0x8000000b200b7221 */ /* 0x004fe20000000000 */
        /* <DEDUP_REMOVED lines=9> */
[----:B------:R0:W2:Y:S01]  /*3150*/  @!P0 LDG.E.EL.128 R8, desc[UR6][R50.64+0x10] ;  /* 0x0000100632088981 */ /* 0x0000a2000c2e1d00 */
[----:B----4-:R-:W-:Y:S01]  /*3160*/  FFMA R41, R82, R17, R29 ;  /* 0x0000001152297223 */ /* 0x010fe2000000001d */
[----:B------:R-:W-:Y:S02]  /*3170*/  VIADD R29, R7, 0x305c ;  /* 0x0000305c071d7836 */ /* 0x000fe40000000000 */
[----:B------:R-:W-:Y:S01]  /*3180*/  FFMA R40, R77, R16, R28 ;  /* 0x000000104d287223 */ /* 0x000fe2000000001c */
[----:B------:R-:W-:Y:S01]  /*3190*/  FFMA R12, R55, R18, R30 ;  /* 0x00000012370c7223 */ /* 0x000fe2000000001e */
[----:B------:R-:W-:Y:S01]  /*31a0*/  FFMA R49, R56, R19, R31 ;  /* 0x0000001338317223 */ /* 0x000fe2000000001f */
[----:B------:R-:W-:Y:S02]  /*31b0*/  CS2R R16, SRZ ;  /* 0x0000000000107805 */ /* 0x000fe4000001ff00 */
[----:B------:R-:W-:Y:S01]  /*31c0*/  CS2R R18, SRZ ;  /* 0x0000000000127805 */ /* 0x000fe2000001ff00 */
[----:B------:R-:W-:Y:S01]  /*31d0*/  IMAD.WIDE R2, R29, 0x4, R2 ;  /* 0x000000041d027825 */ /* 0x000fe200078e0202 */
[----:B------:R-:W-:-:S02]  /*31e0*/  CS2R R28, SRZ ;  /* 0x00000000001c7805 */ /* 0x000fc4000001ff00 */
[----:B------:R-:W-:Y:S02]  /*31f0*/  CS2R R30, SRZ ;  /* 0x00000000001e7805 */ /* 0x000fe4000001ff00 */
[----:B------:R-:W2:Y:S04]  /*3200*/  @!P0 LDG.E.EL.128 R16, desc[UR6][R52.64+0x10] ;  /* 0x0000100634108981 */ /* 0x000ea8000c2e1d00 */
[----:B------:R1:W3:Y:S01]  /*3210*/  @P1 LDG.E.EL.128 R28, desc[UR6][R2.64] ;  /* 0x00000006021c1981 */ /* 0x0002e2000c2e1d00 */
[----:B------:R-:W-:Y:S01]  /*3220*/  ISETP.NE.AND P6, PT, R81, RZ, PT ;  /* 0x000000ff5100720c */ /* 0x000fe20003fc5270 */
[----:B------:R-:W-:Y:S01]  /*3230*/  IMAD.SHL.U32 R35, R6, 0x8, RZ ;  /* 0x0000000806237824 */ /* 0x000fe200078e00ff */
[----:B------:R-:W-:Y:S02]  /*3240*/  ISETP.NE.AND P2, PT, R91, RZ, PT ;  /* 0x000000ff5b00720c */ /* 0x000fe40003f45270 */
[----:B------:R-:W-:-:S02]  /*3250*/  ISETP.NE.AND P3, PT, R92, RZ, PT ;  /* 0x000000ff5c00720c */ /* 0x000fc40003f65270 */
[----:B------:R-:W-:Y:S02]  /*3260*/  ISETP.NE.AND P4, PT, R93, RZ, PT ;  /* 0x000000ff5d00720c */ /* 0x000fe40003f85270 */
[----:B------:R-:W-:Y:S02]  /*3270*/  ISETP.NE.AND P5, PT, R94, RZ, PT ;  /* 0x000000ff5e00720c */ /* 0x000fe40003fa5270 */
[----:B------:R-:W-:Y:S02]  /*3280*/  SEL R43, R43, 0x6, P6 ;  /* 0x000000062b2b7807 */ /* 0x000fe40003000000 */
[----:B0-----:R-:W-:Y:S02]  /*3290*/  SHF.R.U32.HI R50, RZ, 0x5, R35 ;  /* 0x00000005ff327819 */ /* 0x001fe40000011623 */
[----:B------:R-:W-:Y:S02]  /*32a0*/  SEL R44, R44, 0x7, P2 ;  /* 0x000000072c2c7807 */ /* 0x000fe40001000000 */
[----:B------:R-:W-:-:S02]  /*32b0*/  SEL R42, R42, 0x7, P3 ;  /* 0x000000072a2a7807 */ /* 0x000fc40001800000 */
[----:B------:R-:W-:Y:S02]  /*32c0*/  SEL R45, R45, 0x7, P4 ;  /* 0x000000072d2d7807 */ /* 0x000fe40002000000 */
[----:B------:R-:W-:Y:S02]  /*32d0*/  SEL R43, R43, 0x7, P5 ;  /* 0x000000072b2b7807 */ /* 0x000fe40002800000 */
[----:B-1----:R-:W-:Y:S01]  /*32e0*/  SGXT.U32 R2, R50, 0x5 ;  /* 0x000000053202781a */ /* 0x002fe20000000000 */
[----:B------:R-:W0:Y:S01]  /*32f0*/  S2UR UR5, SR_CgaCtaId ;  /* 0x00000000000579c3 */ /* 0x000e220000008800 */
[----:B------:R-:W-:Y:S01]  /*3300*/  PRMT R34, R54, 0x5410, R101 ;  /* 0x0000541036227816 */ /* 0x000fe20000000065 */
[----:B------:R-:W-:Y:S02]  /*3310*/  UMOV UR4, 0x400 ;  /* 0x0000040000047882 */ /* 0x000fe40000000000 */
[----:B0-----:R-:W-:Y:S01]  /*3320*/  UPRMT UR4, UR5, 0x654, UR4 ;  /* 0x0000065405047896 */ /* 0x001fe20008000004 */
[----:B------:R-:W-:Y:S01]  /*3330*/  FADD R40, R27, R40 ;  /* 0x000000281b287221 */ /* 0x000fe20000000000 */
[----:B------:R-:W-:Y:S01]  /*3340*/  FADD R26, R26, R41 ;  /* 0x000000291a1a7221 */ /* 0x000fe20000000000 */
[----:B------:R-:W-:Y:S01]  /*3350*/  FADD R12, R25, R12 ;  /* 0x0000000c190c7221 */ /* 0x000fe20000000000 */
[----:B------:R-:W-:Y:S01]  /*3360*/  FADD R24, R24, R49 ;  /* 0x0000003118187221 */ /* 0x000fe20000000000 */
[----:B--2---:R-:W-:Y:S01]  /*3370*/  FFMA R8, R57, R8, R16 ;  /* 0x0000000839087223 */ /* 0x004fe20000000010 */
[----:B---3--:R-:W-:-:S02]  /*3380*/  SEL R16, R28, 0xff800000, P1 ;  /* 0xff8000001c107807 */ /* 0x008fc40000800000 */
[----:B------:R-:W-:Y:S02]  /*3390*/  SEL R51, R29, 0xff800000, P1 ;  /* 0xff8000001d337807 */ /* 0x000fe40000800000 */
[----:B------:R-:W-:Y:S02]  /*33a0*/  SEL R53, R30, 0xff800000, P1 ;  /* 0xff8000001e357807 */ /* 0x000fe40000800000 */
[----:B------:R-:W-:Y:S01]  /*33b0*/  SEL R48, R31, 0xff800000, P1 ;  /* 0xff8000001f307807 */ /* 0x000fe20000800000 */
[----:B------:R-:W-:Y:S01]  /*33c0*/  FFMA R17, R58, R9, R17 ;  /* 0x000000093a117223 */ /* 0x000fe20000000011 */
[----:B------:R-:W-:Y:S02]  /*33d0*/  FSETP.GEU.AND P4, PT, R21, R16, PT ;  /* 0x000000101500720b */ /* 0x000fe40003f8e000 */
[----:B------:R-:W-:Y:S02]  /*33e0*/  FSETP.GEU.AND P5, PT, R23, R48, PT ;  /* 0x000000301700720b */ /* 0x000fe40003fae000 */
[----:B------:R-:W-:-:S02]  /*33f0*/  FSETP.GEU.AND P3, PT, R22, R51, PT ;  /* 0x000000331600720b */ /* 0x000fc40003f6e000 */
[----:B------:R-:W-:Y:S02]  /*3400*/  FSETP.GEU.AND P2, PT, R20, R53, PT ;  /* 0x000000351400720b */ /* 0x000fe40003f4e000 */
[----:B------:R-:W-:Y:S02]  /*3410*/  LOP3.LUT R9, R35, 0x3f8, RZ, 0xc0, !PT ;  /* 0x000003f823097812 */ /* 0x000fe400078ec0ff */
[----:B------:R-:W-:Y:S02]  /*3420*/  SEL R43, R43, 0x8, P5 ;  /* 0x000000082b2b7807 */ /* 0x000fe40002800000 */
[----:B------:R-:W-:Y:S02]  /*3430*/  SEL R45, R45, 0x8, P4 ;  /* 0x000000082d2d7807 */ /* 0x000fe40002000000 */
[----:B------:R-:W-:Y:S02]  /*3440*/  SEL R42, R42, 0x8, P3 ;  /* 0x000000082a2a7807 */ /* 0x000fe40001800000 */
[----:B------:R-:W-:Y:S01]  /*3450*/  SEL R44, R44, 0x8, P2 ;  /* 0x000000082c2c7807 */ /* 0x000fe20001000000 */
[----:B------:R-:W-:Y:S01]  /*3460*/  IMAD.IADD R29, R9, 0x1, R2 ;  /* 0x00000001091d7824 */ /* 0x000fe200078e0202 */
[----:B------:R-:W-:-:S02]  /*3470*/  PRMT R42, R45, 0x3340, R42 ;  /* 0x000033402d2a7816 */ /* 0x000fc4000000002a */
[----:B------:R-:W-:Y:S02]  /*3480*/  PRMT R35, R44, 0x3340, R43 ;  /* 0x000033402c237816 */ /* 0x000fe4000000002b */
[----:B------:R-:W-:Y:S02]  /*3490*/  IADD3 R2, P1, R7, UR8, RZ ;  /* 0x0000000807027c10 */ /* 0x000fe4000ff3e0ff */
[----:B------:R-:W-:Y:S02]  /*34a0*/  PRMT R35, R42, 0x5410, R35 ;  /* 0x000054102a237816 */ /* 0x000fe40000000023 */
[----:B------:R-:W-:-:S05]  /*34b0*/  LEA.HI.X.SX32 R3, R7, UR9, 0x1, P1 ;  /* 0x0000000907037c11 */ /* 0x000fca00088f0eff */
[----:B------:R-:W-:Y:S01]  /*34c0*/  @!P0 STG.E.64 desc[UR6][R2.64], R34 ;  /* 0x0000002202008986 */ /* 0x000fe2000c101b06 */
[----:B------:R-:W-:Y:S01]  /*34d0*/  SHF.R.U32.HI R9, RZ, 0x3, R6 ;  /* 0x00000003ff097819 */ /* 0x000fe20000011606 */
[----:B------:R-:W-:Y:S01]  /*34e0*/  FFMA R55, R60, R11, R19 ;  /* 0x0000000b3c377223 */ /* 0x000fe20000000013 */
[----:B------:R-:W-:Y:S01]  /*34f0*/  LEA R29, R29, UR4, 0x2 ;  /* 0x000000041d1d7c11 */ /* 0x000fe2000f8e10ff */
[----:B------:R-:W-:Y:S01]  /*3500*/  BAR.SYNC.DEFER_BLOCKING 0x0 ;  /* 0x0000000000007b1d */ /* 0x000fe20000010000 */
[----:B------:R-:W-:Y:S01]  /*3510*/  IMAD.SHL.U32 R11, R6, 0x4, RZ ;  /* 0x00000004060b7824 */ /* 0x000fe200078e00ff */
[----:B------:R-:W-:-:S04]  /*3520*/  SGXT.U32 R9, R9, 0x4 ;  /* 0x000000040909781a */ /* 0x000fc80000000000 */
[----:B------:R-:W-:Y:S02]  /*3530*/  LOP3.LUT R19, R4, 0x1c, R11, 0xf8, !PT ;  /* 0x0000001c04137812 */ /* 0x000fe400078ef80b */
[----:B------:R-:W-:Y:S02]  /*3540*/  LOP3.LUT R28, R5, 0x10, R9, 0xfe, !PT ;  /* 0x00000010051c7812 */ /* 0x000fe400078efe09 */
[----:B------:R-:W-:Y:S02]  /*3550*/  LOP3.LUT R42, R11, 0x1fc, RZ, 0xc0, !PT ;  /* 0x000001fc0b2a7812 */ /* 0x000fe400078ec0ff */
[----:B------:R-:W-:Y:S01]  /*3560*/  SHF.R.U32.HI R43, RZ, 0x5, R11 ;  /* 0x00000005ff2b7819 */ /* 0x000fe2000001160b */
[----:B------:R-:W-:Y:S01]  /*3570*/  IMAD R7, R28, 0x2d8, R19 ;  /* 0x000002d81c077824 */ /* 0x000fe200078e0213 */
[----:B------:R-:W-:Y:S01]  /*3580*/  LOP3.LUT R28, R42, 0x200, RZ, 0xfc, !PT ;  /* 0x000002002a1c7812 */ /* 0x000fe200078efcff */
[----:B------:R0:W-:Y:S04]  /*3590*/  STS [R29], R37 ;  /* 0x000000251d007388 */ /* 0x0001e80000000800 */
[----:B------:R-:W-:Y:S04]  /*35a0*/  STS [R29+0x4], R38 ;  /* 0x000004261d007388 */ /* 0x000fe80000000800 */
[----:B------:R-:W-:Y:S04]  /*35b0*/  STS [R29+0x8], R33 ;  /* 0x000008211d007388 */ /* 0x000fe80000000800 */
[----:B------:R1:W-:Y:S04]  /*35c0*/  STS [R29+0xc], R36 ;  /* 0x00000c241d007388 */ /* 0x0003e80000000800 */
[----:B------:R-:W-:Y:S04]  /*35d0*/  STS [R29+0x10], R47 ;  /* 0x0000102f1d007388 */ /* 0x000fe80000000800 */
[----:B------:R-:W-:Y:S04]  /*35e0*/  STS [R29+0x14], R46 ;  /* 0x0000142e1d007388 */ /* 0x000fe80000000800 */
[----:B------:R2:W-:Y:S04]  /*35f0*/  STS [R29+0x18], R13 ;  /* 0x0000180d1d007388 */ /* 0x0005e80000000800 */
[----:B------:R-:W-:Y:S01]  /*3600*/  STS [R29+0x1c], R32 ;  /* 0x00001c201d007388 */ /* 0x000fe20000000800 */
[----:B------:R-:W-:-:S02]  /*3610*/  SGXT.U32 R43, R43, 0x4 ;  /* 0x000000042b2b781a */ /* 0x000fc40000000000 */
[----:B0-----:R-:W-:-:S03]  /*3620*/  SHF.R.U32.HI R37, RZ, 0x5, R28 ;  /* 0x00000005ff257819 */ /* 0x001fc6000001161c */
[C---:B------:R-:W-:Y:S02]  /*3630*/  IMAD.IADD R2, R42.reuse, 0x1, R43 ;  /* 0x000000012a027824 */ /* 0x040fe400078e022b */
[----:B------:R-:W-:Y:S01]  /*3640*/  IMAD.IADD R3, R42, 0x1, R37 ;  /* 0x000000012a037824 */ /* 0x000fe200078e0225 */
[----:B------:R-:W-:Y:S01]  /*3650*/  LOP3.LUT R30, R5, R9, RZ, 0xfc, !PT ;  /* 0x00000009051e7212 */ /* 0x000fe200078efcff */
[----:B------:R-:W-:Y:S01]  /*3660*/  IMAD.SHL.U32 R28, R6, 0x100, RZ ;  /* 0x00000100061c7824 */ /* 0x000fe200078e00ff */
[----:B-1----:R-:W-:Y:S01]  /*3670*/  LEA R36, R2, UR4, 0x2 ;  /* 0x0000000402247c11 */ /* 0x002fe2000f8e10ff */
[----:B------:R-:W-:Y:S01]  /*3680*/  BAR.SYNC.DEFER_BLOCKING 0x0 ;  /* 0x0000000000007b1d */ /* 0x000fe20000010000 */
[----:B------:R-:W-:Y:S02]  /*3690*/  LEA R38, R3, UR4, 0x2 ;  /* 0x0000000403267c11 */ /* 0x000fe4000f8e10ff */
[----:B------:R-:W-:Y:S01]  /*36a0*/  ISETP.GE.AND P1, PT, R19, 0x2d8, PT ;  /* 0x000002d81300780c */ /* 0x000fe20003f26270 */
[----:B------:R-:W-:Y:S01]  /*36b0*/  IMAD R19, R30, 0x2d8, R19 ;  /* 0x000002d81e137824 */ /* 0x000fe200078e0213 */
[----:B------:R-:W-:-:S02]  /*36c0*/  LOP3.LUT R44, R28, 0x300, RZ, 0xc0, !PT ;  /* 0x000003001c2c7812 */ /* 0x000fc400078ec0ff */
[----:B------:R-:W-:Y:S04]  /*36d0*/  LDS R28, [R36] ;  /* 0x00000000241c7984 */ /* 0x000fe80000000800 */
[----:B------:R-:W-:Y:S04]  /*36e0*/  LDS R29, [R36+0x4] ;  /* 0x00000400241d7984 */ /* 0x000fe80000000800 */
[----:B------:R-:W-:Y:S04]  /*36f0*/  LDS R30, [R36+0x8] ;  /* 0x00000800241e7984 */ /* 0x000fe80000000800 */
[----:B------:R-:W0:Y:S04]  /*3700*/  LDS R31, [R36+0xc] ;  /* 0x00000c00241f7984 */ /* 0x000e280000000800 */
[----:B------:R-:W-:Y:S04]  /*3710*/  LDS R32, [R38+0x800] ;  /* 0x0008000026207984 */ /* 0x000fe80000000800 */
[----:B------:R-:W-:Y:S04]  /*3720*/  LDS R33, [R38+0x804] ;  /* 0x0008040026217984 */ /* 0x000fe80000000800 */
[----:B------:R-:W-:Y:S04]  /*3730*/  LDS R34, [R38+0x808] ;  /* 0x0008080026227984 */ /* 0x000fe80000000800 */
[----:B------:R-:W1:Y:S01]  /*3740*/  LDS R35, [R38+0x80c] ;  /* 0x00080c0026237984 */ /* 0x000e620000000800 */
[----:B------:R-:W-:Y:S01]  /*3750*/  FSETP.NAN.AND P0, PT, R48, R48, PT ;  /* 0x000000303000720b */ /* 0x000fe20003f08000 */
[----:B------:R-:W-:-:S04]  /*3760*/  IMAD.WIDE R2, R7, 0x4, R14 ;  /* 0x0000000407027825 */ /* 0x000fc800078e020e */
[----:B------:R-:W-:Y:S01]  /*3770*/  IMAD.WIDE R14, R19, 0x4, R14 ;  /* 0x00000004130e7825 */ /* 0x000fe200078e020e */
[----:B------:R-:W-:Y:S02]  /*3780*/  SHF.R.U32.HI R45, RZ, 0x2, R6 ;  /* 0x00000002ff2d7819 */ /* 0x000fe40000011606 */
[----:B------:R-:W-:Y:S02]  /*3790*/  FSETP.NAN.AND P6, PT, R16, R16, PT ;  /* 0x000000101000720b */ /* 0x000fe40003fc8000 */
[----:B--2---:R-:W-:-:S03]  /*37a0*/  SGXT.U32 R13, R45, 0x5 ;  /* 0x000000052d0d781a */ /* 0x004fc60000000000 */
[----:B------:R-:W-:Y:S02]  /*37b0*/  @!P0 FSEL R48, R48, R23, !P5 ;  /* 0x0000001730308208 */ /* 0x000fe40006800000 */
[----:B------:R-:W-:Y:S01]  /*37c0*/  FSETP.NAN.AND P5, PT, R51, R51, PT ;  /* 0x000000333300720b */ /* 0x000fe20003fa8000 */
[----:B0-----:R-:W-:Y:S01]  /*37d0*/  @!P1 STG.E.128 desc[UR6][R14.64], R28 ;  /* 0x0000001c0e009986 */ /* 0x001fe2000c101d06 */
[----:B------:R-:W-:Y:S02]  /*37e0*/  SHF.R.U32.HI R7, RZ, 0x3, R44 ;  /* 0x00000003ff077819 */ /* 0x000fe4000001162c */
[----:B------:R-:W-:Y:S02]  /*37f0*/  FSETP.NAN.AND P0, PT, R53, R53, PT ;  /* 0x000000353500720b */ /* 0x000fe40003f08000 */
[----:B------:R-:W-:Y:S01]  /*3800*/  LOP3.LUT R36, R6, 0x7f, RZ, 0xc0, !PT ;  /* 0x0000007f06247812 */ /* 0x000fe200078ec0ff */
[----:B-1----:R-:W-:Y:S01]  /*3810*/  @!P1 STG.E.128 desc[UR6][R2.64], R32 ;  /* 0x0000002002009986 */ /* 0x002fe2000c101d06 */
[----:B------:R-:W-:-:S02]  /*3820*/  LOP3.LUT R7, R7, R44, R13, 0xfe, !PT ;  /* 0x0000002c07077212 */ /* 0x000fc400078efe0d */
[C---:B------:R-:W-:Y:S02]  /*3830*/  LOP3.LUT R6, R44.reuse, R13, RZ, 0xfc, !PT ;  /* 0x0000000d2c067212 */ /* 0x040fe400078efcff */
[C---:B------:R-:W-:Y:S02]  /*3840*/  LOP3.LUT R13, R44.reuse, 0x20, RZ, 0xfc, !PT ;  /* 0x000000202c0d7812 */ /* 0x040fe400078efcff */
[C---:B------:R-:W-:Y:S02]  /*3850*/  LOP3.LUT R19, R44.reuse, 0x40, RZ, 0xfc, !PT ;  /* 0x000000402c137812 */ /* 0x040fe400078efcff */
[C---:B------:R-:W-:Y:S02]  /*3860*/  LOP3.LUT R23, R44.reuse, 0x60, RZ, 0xfc, !PT ;  /* 0x000000602c177812 */ /* 0x040fe400078efcff */
[C---:B------:R-:W-:Y:S02]  /*3870*/  LOP3.LUT R27, R44.reuse, 0x80, RZ, 0xfc, !PT ;  /* 0x000000802c1b7812 */ /* 0x040fe400078efcff */
[----:B------:R-:W-:-:S02]  /*3880*/  LOP3.LUT R45, R44, 0xa0, RZ, 0xfc, !PT ;  /* 0x000000a02c2d7812 */ /* 0x000fc400078efcff */
[-C--:B------:R-:W-:Y:S02]  /*3890*/  LEA.HI R13, R13, R6.reuse, RZ, 0x1d ;  /* 0x000000060d0d7211 */ /* 0x080fe400078fe8ff */
[C---:B------:R-:W-:Y:S02]  /*38a0*/  LOP3.LUT R47, R44.reuse, 0xc0, RZ, 0xfc, !PT ;  /* 0x000000c02c2f7812 */ /* 0x040fe400078efcff */
[-C--:B------:R-:W-:Y:S02]  /*38b0*/  LEA.HI R19, R19, R6.reuse, RZ, 0x1d ;  /* 0x0000000613137211 */ /* 0x080fe400078fe8ff */
[----:B------:R-:W-:Y:S02]  /*38c0*/  LOP3.LUT R57, R44, 0xe0, RZ, 0xfc, !PT ;  /* 0x000000e02c397812 */ /* 0x000fe400078efcff */
[----:B------:R-:W-:Y:S02]  /*38d0*/  LEA.HI R23, R23, R6, RZ, 0x1d ;  /* 0x0000000617177211 */ /* 0x000fe400078fe8ff */
[----:B------:R-:W-:-:S02]  /*38e0*/  @!P6 FSEL R16, R16, R21, !P4 ;  /* 0x000000151010e208 */ /* 0x000fc40006000000 */
[----:B------:R-:W-:Y:S02]  /*38f0*/  LEA.HI R27, R27, R6, RZ, 0x1d ;  /* 0x000000061b1b7211 */ /* 0x000fe400078fe8ff */
[----:B------:R-:W-:Y:S02]  /*3900*/  @!P5 FSEL R51, R51, R22, !P3 ;  /* 0x000000163333d208 */ /* 0x000fe40005800000 */
[----:B------:R-:W-:Y:S01]  /*3910*/  LEA R7, R7, UR4, 0x2 ;  /* 0x0000000407077c11 */ /* 0x000fe2000f8e10ff */
[----:B------:R-:W-:Y:S01]  /*3920*/  BAR.SYNC.DEFER_BLOCKING 0x0 ;  /* 0x0000000000007b1d */ /* 0x000fe20000010000 */
[----:B------:R-:W-:Y:S01]  /*3930*/  LEA.HI R45, R45, R6, RZ, 0x1d ;  /* 0x000000062d2d7211 */ /* 0x000fe200078fe8ff */
[----:B------:R-:W-:Y:S01]  /*3940*/  FFMA R10, R39, R10, R18 ;  /* 0x0000000a270a7223 */ /* 0x000fe20000000012 */
[----:B------:R-:W-:Y:S02]  /*3950*/  @!P0 FSEL R53, R53, R20, !P2 ;  /* 0x0000001435358208 */ /* 0x000fe40005000000 */
[----:B------:R-:W-:-:S02]  /*3960*/  LEA R13, R13, UR4, 0x2 ;  /* 0x000000040d0d7c11 */ /* 0x000fc4000f8e10ff */
[-C--:B------:R-:W-:Y:S02]  /*3970*/  LEA.HI R47, R47, R6.reuse, RZ, 0x1d ;  /* 0x000000062f2f7211 */ /* 0x080fe400078fe8ff */
[----:B------:R-:W-:Y:S01]  /*3980*/  LEA R19, R19, UR4, 0x2 ;  /* 0x0000000413137c11 */ /* 0x000fe2000f8e10ff */
[----:B------:R-:W-:Y:S01]  /*3990*/  FADD R8, R16, R8 ;  /* 0x0000000810087221 */ /* 0x000fe20000000000 */
[----:B------:R-:W-:Y:S02]  /*39a0*/  LEA.HI R57, R57, R6, RZ, 0x1d ;  /* 0x0000000639397211 */ /* 0x000fe400078fe8ff */
[----:B------:R-:W-:Y:S01]  /*39b0*/  LEA R23, R23, UR4, 0x2 ;  /* 0x0000000417177c11 */ /* 0x000fe2000f8e10ff */
[----:B------:R-:W-:Y:S01]  /*39c0*/  FADD R16, R51, R17 ;  /* 0x0000001133107221 */ /* 0x000fe20000000000 */
[----:B------:R-:W-:Y:S01]  /*39d0*/  LEA R27, R27, UR4, 0x2 ;  /* 0x000000041b1b7c11 */ /* 0x000fe2000f8e10ff */
[----:B------:R-:W-:Y:S01]  /*39e0*/  FADD R10, R53, R10 ;  /* 0x0000000a350a7221 */ /* 0x000fe20000000000 */
[----:B------:R-:W-:Y:S01]  /*39f0*/  LEA R45, R45, UR4, 0x2 ;  /* 0x000000042d2d7c11 */ /* 0x000fe2000f8e10ff */
[----:B------:R-:W-:Y:S01]  /*3a00*/  FADD R48, R48, R55 ;  /* 0x0000003730307221 */ /* 0x000fe20000000000 */
[----:B------:R-:W-:-:S02]  /*3a10*/  LEA R47, R47, UR4, 0x2 ;  /* 0x000000042f2f7c11 */ /* 0x000fc4000f8e10ff */
[----:B------:R-:W-:Y:S01]  /*3a20*/  LEA R57, R57, UR4, 0x2 ;  /* 0x0000000439397c11 */ /* 0x000fe2000f8e10ff */
[----:B------:R0:W-:Y:S04]  /*3a30*/  STS [R7], R40 ;  /* 0x0000002807007388 */ /* 0x0001e80000000800 */
[----:B------:R-:W-:Y:S04]  /*3a40*/  STS [R13+0x80], R26 ;  /* 0x0000801a0d007388 */ /* 0x000fe80000000800 */
[----:B------:R-:W-:Y:S01]  /*3a50*/  STS [R19+0x100], R12 ;  /* 0x0001000c13007388 */ /* 0x000fe20000000800 */
[----:B------:R-:W-:Y:S01]  /*3a60*/  IMAD.IADD R36, R43, 0x1, R36 ;  /* 0x000000012b247824 */ /* 0x000fe200078e0224 */
[----:B------:R-:W-:Y:S01]  /*3a70*/  LOP3.LUT R5, R5, 0x1c, R11, 0xf8, !PT ;  /* 0x0000001c05057812 */ /* 0x000fe200078ef80b */
[----:B0-----:R-:W0:Y:S01]  /*3a80*/  LDC.64 R6, c[0x0][0x250] ;  /* 0x00009400ff067b82 */ /* 0x001e220000000a00 */
[----:B------:R-:W-:Y:S04]  /*3a90*/  STS [R23+0x180], R24 ;  /* 0x0001801817007388 */ /* 0x000fe80000000800 */
[----:B------:R-:W-:Y:S04]  /*3aa0*/  STS [R27+0x200], R8 ;  /* 0x000200081b007388 */ /* 0x000fe80000000800 */
[----:B------:R-:W-:Y:S04]  /*3ab0*/  STS [R45+0x280], R16 ;  /* 0x000280102d007388 */ /* 0x000fe80000000800 */
[----:B------:R-:W-:Y:S04]  /*3ac0*/  STS [R47+0x300], R10 ;  /* 0x0003000a2f007388 */ /* 0x000fe80000000800 */
[----:B------:R-:W-:Y:S01]  /*3ad0*/  STS [R57+0x380], R48 ;  /* 0x0003803039007388 */ /* 0x000fe20000000800 */
[----:B------:R-:W-:Y:S01]  /*3ae0*/  LEA R36, R36, UR4, 0x4 ;  /* 0x0000000424247c11 */ /* 0x000fe2000f8e20ff */
[----:B------:R-:W-:Y:S01]  /*3af0*/  BAR.SYNC.DEFER_BLOCKING 0x0 ;  /* 0x0000000000007b1d */ /* 0x000fe20000010000 */
[----:B------:R-:W-:-:S04]  /*3b00*/  LEA.HI R0, R0, R5, RZ, 0x8 ;  /* 0x0000000500007211 */ /* 0x000fc800078f40ff */
[----:B------:R-:W-:Y:S01]  /*3b10*/  LOP3.LUT R2, R0, 0xffffff00, RZ, 0xc0, !PT ;  /* 0xffffff0000027812 */ /* 0x000fe200078ec0ff */
[----:B------:R-:W1:Y:S04]  /*3b20*/  LDS.128 R12, [R36] ;  /* 0x00000000240c7984 */ /* 0x000e680000000c00 */
[----:B------:R-:W-:Y:S01]  /*3b30*/  IMAD.IADD R5, R5, 0x1, -R2 ;  /* 0x0000000105057824 */ /* 0x000fe200078e0a02 */
[----:B------:R-:W-:Y:S02]  /*3b40*/  SHF.R.S32.HI R0, RZ, 0x8, R0 ;  /* 0x00000008ff007819 */ /* 0x000fe40000011400 */
[----:B------:R-:W-:Y:S02]  /*3b50*/  LOP3.LUT R2, R4, R9, RZ, 0xfc, !PT ;  /* 0x0000000904027212 */ /* 0x000fe400078efcff */
[----:B------:R-:W-:Y:S01]  /*3b60*/  LOP3.LUT R4, R4, 0x10, R9, 0xfe, !PT ;  /* 0x0000001004047812 */ /* 0x000fe200078efe09 */
[----:B------:R-:W-:Y:S01]  /*3b70*/  IMAD R5, R0, 0x2d800, R5 ;  /* 0x0002d80000057824 */ /* 0x000fe200078e0205 */
[----:B------:R-:W-:-:S02]  /*3b80*/  ISETP.GE.AND P1, PT, R2, 0x2d8, PT ;  /* 0x000002d80200780c */ /* 0x000fc40003f26270 */
[----:B------:R-:W-:Y:S01]  /*3b90*/  ISETP.GE.AND P0, PT, R4, 0x2d8, PT ;  /* 0x000002d80400780c */ /* 0x000fe20003f06270 */
[----:B------:R-:W-:Y:S02]  /*3ba0*/  IMAD R3, R2, 0x100, R5 ;  /* 0x0000010002037824 */ /* 0x000fe400078e0205 */
[----:B------:R-:W-:Y:S02]  /*3bb0*/  IMAD R37, R37, 0x4, R42 ;  /* 0x0000000425257824 */ /* 0x000fe400078e022a */
[----:B0-----:R-:W-:-:S03]  /*3bc0*/  IMAD.WIDE R2, R3, 0x4, R6 ;  /* 0x0000000403027825 */ /* 0x001fc600078e0206 */
[----:B------:R-:W-:-:S03]  /*3bd0*/  LEA R37, R37, UR4, 0x2 ;  /* 0x0000000425257c11 */ /* 0x000fc6000f8e10ff */
[----:B-1----:R0:W-:Y:S02]  /*3be0*/  @!P1 STG.E.128 desc[UR6][R2.64], R12 ;  /* 0x0000000c02009986 */ /* 0x0021e4000c101d06 */
[----:B0-----:R-:W-:Y:S05]  /*3bf0*/  @P0 EXIT ;  /* 0x000000000000094d */ /* 0x001fea0003800000 */
[----:B------:R-:W1:Y:S01]  /*3c00*/  LDS.128 R36, [R37+0x800] ;  /* 0x0008000025247984 */ /* 0x000e620000000c00 */
[----:B0-----:R-:W-:-:S04]  /*3c10*/  IMAD R3, R4, 0x100, R5 ;  /* 0x0000010004037824 */ /* 0x001fc800078e0205 */
[----:B------:R-:W-:-:S05]  /*3c20*/  IMAD.WIDE R2, R3, 0x4, R6 ;  /* 0x0000000403027825 */ /* 0x000fca00078e0206 */
[----:B-1----:R-:W-:Y:S01]  /*3c30*/  STG.E.128 desc[UR6][R2.64], R36 ;  /* 0x0000002402007986 */ /* 0x002fe2000c101d06 */
[----:B------:R-:W-:Y:S05]  /*3c40*/  EXIT ;  /* 0x000000000000794d */ /* 0x000fea0003800000 */
.L_x_0:
[----:B------:R-:W-:-:S00]  /*3c50*/  BRA `(.L_x_0) ;  /* 0xfffffffc00fc7947 */ /* 0x000fc0000383ffff */
[----:B------:R-:W-:-:S00]  /*3c60*/  NOP ;  /* 0x0000000000007918 */ /* 0x000fc00000000000 */
        /* <DEDUP_REMOVED lines=9> */
.L_x_1:


//--------------------- .nv.global.init           --------------------------
	.section	.nv.global.init,"aw",@progbits
.nv.global.init:
	.type		_$_str,@object
	.size		_$_str,(_$_str_$_2 - _$_str)
_$_str:
        /*0000*/ 	.byte	0x5f, 0x5f, 0x43, 0x55, 0x44, 0x41, 0x5f, 0x46, 0x54, 0x5a, 0x00
	.type		_$_str_$_2,@object
	.size		_$_str_$_2,(.L_1 - _$_str_$_2)
_$_str_$_2:
        /*000b*/ 	.byte	0x5f, 0x5f, 0x43, 0x55, 0x44, 0x41, 0x5f, 0x50, 0x52, 0x45, 0x43, 0x5f, 0x53, 0x51, 0x52, 0x54
        /*001b*/ 	.byte	0x00
.L_1:


//--------------------- .nv.shared.triton_poi_fused__native_batch_norm_legit_no_training_add_convolution_max_pool2d_with_indices_13 --------------------------
	.section	.nv.shared.triton_poi_fused__native_batch_norm_legit_no_training_add_convolution_max_pool2d_with_indices_13,"aw",@nobits
	.sectionflags	@""
	.align	16
	.zero		1024


//--------------------- .nv.constant0.triton_poi_fused__native_batch_norm_legit_no_training_add_convolution_max_pool2d_with_indices_13 --------------------------
	.section	.nv.constant0.triton_poi_fused__native_batch_norm_legit_no_training_add_convolution_max_pool2d_with_indices_13,"a",@progbits
	.sectionflags	@""
	.align	4
.nv.constant0.triton_poi_fused__native_batch_norm_legit_no_training_add_convolution_max_pool2d_with_indices_13:
	.zero		608
